//
// Generated by NVIDIA NVVM Compiler
//
// Compiler Build ID: CL-36424714
// Cuda compilation tools, release 13.0, V13.0.88
// Based on NVVM 20.0.0
//

.version 9.0
.target sm_100
.address_size 64

	// .globl	_Z3rk4PdS_S_i
.extern .func  (.param .b64 func_retval0) malloc
(
	.param .b64 malloc_param_0
)
;
.extern .func free
(
	.param .b64 free_param_0
)
;

.visible .entry _Z3rk4PdS_S_i(
	.param .u64 .ptr .align 1 _Z3rk4PdS_S_i_param_0,
	.param .u64 .ptr .align 1 _Z3rk4PdS_S_i_param_1,
	.param .u64 .ptr .align 1 _Z3rk4PdS_S_i_param_2,
	.param .u32 _Z3rk4PdS_S_i_param_3
)
{
	.reg .pred 	%p<52>;
	.reg .b32 	%r<141>;
	.reg .b64 	%rd<209>;
	.reg .b64 	%fd<541>;

	ld.param.u64 	%rd34, [_Z3rk4PdS_S_i_param_0];
	ld.param.u64 	%rd35, [_Z3rk4PdS_S_i_param_1];
	ld.param.u64 	%rd36, [_Z3rk4PdS_S_i_param_2];
	ld.param.u32 	%r81, [_Z3rk4PdS_S_i_param_3];
	cvta.to.global.u64 	%rd1, %rd35;
	cvta.to.global.u64 	%rd2, %rd34;
	cvta.to.global.u64 	%rd3, %rd36;
	mul.wide.s32 	%rd37, %r81, 8;
	{ // callseq 0, 0
	.param .b64 param0;
	st.param.b64 	[param0], %rd37;
	.param .b64 retval0;
	call.uni (retval0), 
	malloc, 
	(
	param0
	);
	ld.param.b64 	%rd38, [retval0];
	} // callseq 0
	{ // callseq 1, 0
	.param .b64 param0;
	st.param.b64 	[param0], %rd37;
	.param .b64 retval0;
	call.uni (retval0), 
	malloc, 
	(
	param0
	);
	ld.param.b64 	%rd39, [retval0];
	} // callseq 1
	{ // callseq 2, 0
	.param .b64 param0;
	st.param.b64 	[param0], %rd37;
	.param .b64 retval0;
	call.uni (retval0), 
	malloc, 
	(
	param0
	);
	ld.param.b64 	%rd40, [retval0];
	} // callseq 2
	{ // callseq 3, 0
	.param .b64 param0;
	st.param.b64 	[param0], %rd37;
	.param .b64 retval0;
	call.uni (retval0), 
	malloc, 
	(
	param0
	);
	ld.param.b64 	%rd41, [retval0];
	} // callseq 3
	setp.lt.s32 	%p1, %r81, 1;
	@%p1 bra 	$L__BB0_25;
	add.s32 	%r1, %r81, -1;
	and.b32  	%r2, %r81, 7;
	setp.lt.u32 	%p2, %r1, 7;
	mov.b32 	%r113, 0;
	@%p2 bra 	$L__BB0_4;
	and.b32  	%r113, %r81, 2147483640;
	mov.b32 	%r116, 0;
$L__BB0_3:
	.pragma "nounroll";
	mul.wide.u32 	%rd42, %r116, 8;
	add.s64 	%rd43, %rd2, %rd42;
	ld.global.f64 	%fd40, [%rd43];
	add.s64 	%rd44, %rd38, %rd42;
	st.f64 	[%rd44], %fd40;
	add.s64 	%rd45, %rd39, %rd42;
	st.f64 	[%rd45], %fd40;
	ld.global.f64 	%fd41, [%rd43];
	add.s64 	%rd46, %rd40, %rd42;
	st.f64 	[%rd46], %fd41;
	add.s64 	%rd47, %rd41, %rd42;
	st.f64 	[%rd47], %fd41;
	ld.global.f64 	%fd42, [%rd43+8];
	st.f64 	[%rd44+8], %fd42;
	st.f64 	[%rd45+8], %fd42;
	ld.global.f64 	%fd43, [%rd43+8];
	st.f64 	[%rd46+8], %fd43;
	st.f64 	[%rd47+8], %fd43;
	ld.global.f64 	%fd44, [%rd43+16];
	st.f64 	[%rd44+16], %fd44;
	st.f64 	[%rd45+16], %fd44;
	ld.global.f64 	%fd45, [%rd43+16];
	st.f64 	[%rd46+16], %fd45;
	st.f64 	[%rd47+16], %fd45;
	ld.global.f64 	%fd46, [%rd43+24];
	st.f64 	[%rd44+24], %fd46;
	st.f64 	[%rd45+24], %fd46;
	ld.global.f64 	%fd47, [%rd43+24];
	st.f64 	[%rd46+24], %fd47;
	st.f64 	[%rd47+24], %fd47;
	ld.global.f64 	%fd48, [%rd43+32];
	st.f64 	[%rd44+32], %fd48;
	st.f64 	[%rd45+32], %fd48;
	ld.global.f64 	%fd49, [%rd43+32];
	st.f64 	[%rd46+32], %fd49;
	st.f64 	[%rd47+32], %fd49;
	ld.global.f64 	%fd50, [%rd43+40];
	st.f64 	[%rd44+40], %fd50;
	st.f64 	[%rd45+40], %fd50;
	ld.global.f64 	%fd51, [%rd43+40];
	st.f64 	[%rd46+40], %fd51;
	st.f64 	[%rd47+40], %fd51;
	ld.global.f64 	%fd52, [%rd43+48];
	st.f64 	[%rd44+48], %fd52;
	st.f64 	[%rd45+48], %fd52;
	ld.global.f64 	%fd53, [%rd43+48];
	st.f64 	[%rd46+48], %fd53;
	st.f64 	[%rd47+48], %fd53;
	ld.global.f64 	%fd54, [%rd43+56];
	st.f64 	[%rd44+56], %fd54;
	st.f64 	[%rd45+56], %fd54;
	ld.global.f64 	%fd55, [%rd43+56];
	st.f64 	[%rd46+56], %fd55;
	st.f64 	[%rd47+56], %fd55;
	add.s32 	%r116, %r116, 8;
	setp.eq.s32 	%p3, %r116, %r113;
	@%p3 bra 	$L__BB0_4;
	bra.uni 	$L__BB0_3;
$L__BB0_4:
	setp.eq.s32 	%p4, %r2, 0;
	@%p4 bra 	$L__BB0_12;
	and.b32  	%r5, %r81, 3;
	setp.lt.u32 	%p5, %r2, 4;
	@%p5 bra 	$L__BB0_7;
	mul.wide.u32 	%rd48, %r113, 8;
	add.s64 	%rd49, %rd2, %rd48;
	ld.global.f64 	%fd56, [%rd49];
	add.s64 	%rd50, %rd38, %rd48;
	st.f64 	[%rd50], %fd56;
	add.s64 	%rd51, %rd39, %rd48;
	st.f64 	[%rd51], %fd56;
	ld.global.f64 	%fd57, [%rd49];
	add.s64 	%rd52, %rd40, %rd48;
	st.f64 	[%rd52], %fd57;
	add.s64 	%rd53, %rd41, %rd48;
	st.f64 	[%rd53], %fd57;
	ld.global.f64 	%fd58, [%rd49+8];
	st.f64 	[%rd50+8], %fd58;
	st.f64 	[%rd51+8], %fd58;
	ld.global.f64 	%fd59, [%rd49+8];
	st.f64 	[%rd52+8], %fd59;
	st.f64 	[%rd53+8], %fd59;
	ld.global.f64 	%fd60, [%rd49+16];
	st.f64 	[%rd50+16], %fd60;
	st.f64 	[%rd51+16], %fd60;
	ld.global.f64 	%fd61, [%rd49+16];
	st.f64 	[%rd52+16], %fd61;
	st.f64 	[%rd53+16], %fd61;
	ld.global.f64 	%fd62, [%rd49+24];
	st.f64 	[%rd50+24], %fd62;
	st.f64 	[%rd51+24], %fd62;
	ld.global.f64 	%fd63, [%rd49+24];
	st.f64 	[%rd52+24], %fd63;
	st.f64 	[%rd53+24], %fd63;
	add.s32 	%r113, %r113, 4;
$L__BB0_7:
	setp.eq.s32 	%p6, %r5, 0;
	@%p6 bra 	$L__BB0_12;
	setp.eq.s32 	%p7, %r5, 1;
	@%p7 bra 	$L__BB0_10;
	mul.wide.u32 	%rd54, %r113, 8;
	add.s64 	%rd55, %rd2, %rd54;
	ld.global.f64 	%fd64, [%rd55];
	add.s64 	%rd56, %rd38, %rd54;
	st.f64 	[%rd56], %fd64;
	add.s64 	%rd57, %rd39, %rd54;
	st.f64 	[%rd57], %fd64;
	ld.global.f64 	%fd65, [%rd55];
	add.s64 	%rd58, %rd40, %rd54;
	st.f64 	[%rd58], %fd65;
	add.s64 	%rd59, %rd41, %rd54;
	st.f64 	[%rd59], %fd65;
	ld.global.f64 	%fd66, [%rd55+8];
	st.f64 	[%rd56+8], %fd66;
	st.f64 	[%rd57+8], %fd66;
	ld.global.f64 	%fd67, [%rd55+8];
	st.f64 	[%rd58+8], %fd67;
	st.f64 	[%rd59+8], %fd67;
	add.s32 	%r113, %r113, 2;
$L__BB0_10:
	and.b32  	%r84, %r81, 1;
	setp.eq.b32 	%p8, %r84, 1;
	not.pred 	%p9, %p8;
	@%p9 bra 	$L__BB0_12;
	mul.wide.u32 	%rd60, %r113, 8;
	add.s64 	%rd61, %rd2, %rd60;
	ld.global.f64 	%fd68, [%rd61];
	add.s64 	%rd62, %rd38, %rd60;
	st.f64 	[%rd62], %fd68;
	add.s64 	%rd63, %rd39, %rd60;
	st.f64 	[%rd63], %fd68;
	ld.global.f64 	%fd69, [%rd61];
	add.s64 	%rd64, %rd40, %rd60;
	st.f64 	[%rd64], %fd69;
	add.s64 	%rd65, %rd41, %rd60;
	st.f64 	[%rd65], %fd69;
$L__BB0_12:
	add.s32 	%r10, %r2, -1;
	and.b32  	%r11, %r81, 3;
	and.b32  	%r12, %r81, 2147483640;
	and.b32  	%r13, %r81, 1;
	mov.b32 	%r117, 0;
$L__BB0_13:
	setp.lt.u32 	%p10, %r1, 7;
	mul.wide.u32 	%rd66, %r117, 8;
	add.s64 	%rd8, %rd38, %rd66;
	mul.lo.s32 	%r17, %r117, %r81;
	ld.f64 	%fd524, [%rd8];
	mov.b32 	%r120, 0;
	@%p10 bra 	$L__BB0_16;
	mov.b32 	%r118, 0;
$L__BB0_15:
	.pragma "nounroll";
	add.s32 	%r88, %r118, %r17;
	mul.wide.u32 	%rd67, %r88, 8;
	add.s64 	%rd68, %rd1, %rd67;
	ld.global.f64 	%fd70, [%rd68];
	mul.wide.u32 	%rd69, %r118, 8;
	add.s64 	%rd70, %rd2, %rd69;
	ld.global.f64 	%fd71, [%rd70];
	fma.rn.f64 	%fd72, %fd71, 0d0000000000000000, %fd71;
	fma.rn.f64 	%fd73, %fd70, %fd72, %fd524;
	st.f64 	[%rd8], %fd73;
	ld.global.f64 	%fd74, [%rd68+8];
	ld.global.f64 	%fd75, [%rd70+8];
	fma.rn.f64 	%fd76, %fd75, 0d0000000000000000, %fd75;
	fma.rn.f64 	%fd77, %fd74, %fd76, %fd73;
	st.f64 	[%rd8], %fd77;
	ld.global.f64 	%fd78, [%rd68+16];
	ld.global.f64 	%fd79, [%rd70+16];
	fma.rn.f64 	%fd80, %fd79, 0d0000000000000000, %fd79;
	fma.rn.f64 	%fd81, %fd78, %fd80, %fd77;
	st.f64 	[%rd8], %fd81;
	ld.global.f64 	%fd82, [%rd68+24];
	ld.global.f64 	%fd83, [%rd70+24];
	fma.rn.f64 	%fd84, %fd83, 0d0000000000000000, %fd83;
	fma.rn.f64 	%fd85, %fd82, %fd84, %fd81;
	st.f64 	[%rd8], %fd85;
	ld.global.f64 	%fd86, [%rd68+32];
	ld.global.f64 	%fd87, [%rd70+32];
	fma.rn.f64 	%fd88, %fd87, 0d0000000000000000, %fd87;
	fma.rn.f64 	%fd89, %fd86, %fd88, %fd85;
	st.f64 	[%rd8], %fd89;
	ld.global.f64 	%fd90, [%rd68+40];
	ld.global.f64 	%fd91, [%rd70+40];
	fma.rn.f64 	%fd92, %fd91, 0d0000000000000000, %fd91;
	fma.rn.f64 	%fd93, %fd90, %fd92, %fd89;
	st.f64 	[%rd8], %fd93;
	ld.global.f64 	%fd94, [%rd68+48];
	ld.global.f64 	%fd95, [%rd70+48];
	fma.rn.f64 	%fd96, %fd95, 0d0000000000000000, %fd95;
	fma.rn.f64 	%fd97, %fd94, %fd96, %fd93;
	st.f64 	[%rd8], %fd97;
	ld.global.f64 	%fd98, [%rd68+56];
	ld.global.f64 	%fd99, [%rd70+56];
	fma.rn.f64 	%fd100, %fd99, 0d0000000000000000, %fd99;
	fma.rn.f64 	%fd524, %fd98, %fd100, %fd97;
	st.f64 	[%rd8], %fd524;
	add.s32 	%r118, %r118, 8;
	setp.ne.s32 	%p11, %r118, %r12;
	mov.u32 	%r120, %r12;
	@%p11 bra 	$L__BB0_15;
$L__BB0_16:
	setp.eq.s32 	%p12, %r2, 0;
	@%p12 bra 	$L__BB0_24;
	setp.lt.u32 	%p13, %r10, 3;
	@%p13 bra 	$L__BB0_19;
	add.s32 	%r89, %r120, %r17;
	mul.wide.u32 	%rd71, %r89, 8;
	add.s64 	%rd72, %rd1, %rd71;
	ld.global.f64 	%fd101, [%rd72];
	cvt.u64.u32 	%rd73, %r120;
	mul.wide.u32 	%rd74, %r120, 8;
	add.s64 	%rd75, %rd2, %rd74;
	ld.global.f64 	%fd102, [%rd75];
	fma.rn.f64 	%fd103, %fd102, 0d0000000000000000, %fd102;
	fma.rn.f64 	%fd104, %fd101, %fd103, %fd524;
	st.f64 	[%rd8], %fd104;
	cvt.u64.u32 	%rd76, %r17;
	add.s64 	%rd77, %rd73, %rd76;
	shl.b64 	%rd78, %rd77, 3;
	add.s64 	%rd79, %rd1, %rd78;
	ld.global.f64 	%fd105, [%rd79+8];
	ld.global.f64 	%fd106, [%rd75+8];
	fma.rn.f64 	%fd107, %fd106, 0d0000000000000000, %fd106;
	fma.rn.f64 	%fd108, %fd105, %fd107, %fd104;
	st.f64 	[%rd8], %fd108;
	ld.global.f64 	%fd109, [%rd79+16];
	ld.global.f64 	%fd110, [%rd75+16];
	fma.rn.f64 	%fd111, %fd110, 0d0000000000000000, %fd110;
	fma.rn.f64 	%fd112, %fd109, %fd111, %fd108;
	st.f64 	[%rd8], %fd112;
	ld.global.f64 	%fd113, [%rd79+24];
	ld.global.f64 	%fd114, [%rd75+24];
	fma.rn.f64 	%fd115, %fd114, 0d0000000000000000, %fd114;
	fma.rn.f64 	%fd524, %fd113, %fd115, %fd112;
	st.f64 	[%rd8], %fd524;
	add.s32 	%r120, %r120, 4;
$L__BB0_19:
	setp.eq.s32 	%p14, %r11, 0;
	@%p14 bra 	$L__BB0_24;
	setp.eq.s32 	%p15, %r11, 1;
	@%p15 bra 	$L__BB0_22;
	add.s32 	%r90, %r120, %r17;
	mul.wide.u32 	%rd80, %r90, 8;
	add.s64 	%rd81, %rd1, %rd80;
	ld.global.f64 	%fd116, [%rd81];
	cvt.u64.u32 	%rd82, %r120;
	mul.wide.u32 	%rd83, %r120, 8;
	add.s64 	%rd84, %rd2, %rd83;
	ld.global.f64 	%fd117, [%rd84];
	fma.rn.f64 	%fd118, %fd117, 0d0000000000000000, %fd117;
	fma.rn.f64 	%fd119, %fd116, %fd118, %fd524;
	st.f64 	[%rd8], %fd119;
	cvt.u64.u32 	%rd85, %r17;
	add.s64 	%rd86, %rd82, %rd85;
	shl.b64 	%rd87, %rd86, 3;
	add.s64 	%rd88, %rd1, %rd87;
	ld.global.f64 	%fd120, [%rd88+8];
	ld.global.f64 	%fd121, [%rd84+8];
	fma.rn.f64 	%fd122, %fd121, 0d0000000000000000, %fd121;
	fma.rn.f64 	%fd524, %fd120, %fd122, %fd119;
	st.f64 	[%rd8], %fd524;
	add.s32 	%r120, %r120, 2;
$L__BB0_22:
	setp.eq.s32 	%p16, %r13, 0;
	@%p16 bra 	$L__BB0_24;
	add.s32 	%r91, %r120, %r17;
	mul.wide.u32 	%rd89, %r91, 8;
	add.s64 	%rd90, %rd1, %rd89;
	ld.global.f64 	%fd123, [%rd90];
	mul.wide.u32 	%rd91, %r120, 8;
	add.s64 	%rd92, %rd2, %rd91;
	ld.global.f64 	%fd124, [%rd92];
	fma.rn.f64 	%fd125, %fd124, 0d0000000000000000, %fd124;
	fma.rn.f64 	%fd126, %fd123, %fd125, %fd524;
	st.f64 	[%rd8], %fd126;
$L__BB0_24:
	add.s32 	%r117, %r117, 1;
	setp.ne.s32 	%p17, %r117, %r81;
	@%p17 bra 	$L__BB0_13;
$L__BB0_25:
	setp.lt.s32 	%p18, %r81, 1;
	ld.global.f64 	%fd536, [%rd3];
	mul.f64 	%fd10, %fd536, 0d3FE0000000000000;
	@%p18 bra 	$L__BB0_40;
	add.s32 	%r26, %r81, -1;
	and.b32  	%r27, %r81, 7;
	add.s32 	%r28, %r27, -1;
	and.b32  	%r29, %r81, 3;
	and.b32  	%r30, %r81, 2147483640;
	and.b32  	%r31, %r81, 1;
	mov.b32 	%r122, 0;
$L__BB0_27:
	setp.lt.u32 	%p19, %r26, 7;
	mul.wide.u32 	%rd93, %r122, 8;
	add.s64 	%rd9, %rd39, %rd93;
	mul.lo.s32 	%r33, %r122, %r81;
	ld.f64 	%fd528, [%rd9];
	mov.b32 	%r125, 0;
	@%p19 bra 	$L__BB0_30;
	mov.b32 	%r123, 0;
$L__BB0_29:
	.pragma "nounroll";
	add.s32 	%r95, %r123, %r33;
	mul.wide.u32 	%rd94, %r95, 8;
	add.s64 	%rd95, %rd1, %rd94;
	ld.global.f64 	%fd127, [%rd95];
	mul.wide.u32 	%rd96, %r123, 8;
	add.s64 	%rd97, %rd2, %rd96;
	ld.global.f64 	%fd128, [%rd97];
	add.s64 	%rd98, %rd38, %rd96;
	ld.f64 	%fd129, [%rd98];
	fma.rn.f64 	%fd130, %fd10, %fd129, %fd128;
	fma.rn.f64 	%fd131, %fd127, %fd130, %fd528;
	st.f64 	[%rd9], %fd131;
	ld.global.f64 	%fd132, [%rd95+8];
	ld.global.f64 	%fd133, [%rd97+8];
	ld.f64 	%fd134, [%rd98+8];
	fma.rn.f64 	%fd135, %fd10, %fd134, %fd133;
	fma.rn.f64 	%fd136, %fd132, %fd135, %fd131;
	st.f64 	[%rd9], %fd136;
	ld.global.f64 	%fd137, [%rd95+16];
	ld.global.f64 	%fd138, [%rd97+16];
	ld.f64 	%fd139, [%rd98+16];
	fma.rn.f64 	%fd140, %fd10, %fd139, %fd138;
	fma.rn.f64 	%fd141, %fd137, %fd140, %fd136;
	st.f64 	[%rd9], %fd141;
	ld.global.f64 	%fd142, [%rd95+24];
	ld.global.f64 	%fd143, [%rd97+24];
	ld.f64 	%fd144, [%rd98+24];
	fma.rn.f64 	%fd145, %fd10, %fd144, %fd143;
	fma.rn.f64 	%fd146, %fd142, %fd145, %fd141;
	st.f64 	[%rd9], %fd146;
	ld.global.f64 	%fd147, [%rd95+32];
	ld.global.f64 	%fd148, [%rd97+32];
	ld.f64 	%fd149, [%rd98+32];
	fma.rn.f64 	%fd150, %fd10, %fd149, %fd148;
	fma.rn.f64 	%fd151, %fd147, %fd150, %fd146;
	st.f64 	[%rd9], %fd151;
	ld.global.f64 	%fd152, [%rd95+40];
	ld.global.f64 	%fd153, [%rd97+40];
	ld.f64 	%fd154, [%rd98+40];
	fma.rn.f64 	%fd155, %fd10, %fd154, %fd153;
	fma.rn.f64 	%fd156, %fd152, %fd155, %fd151;
	st.f64 	[%rd9], %fd156;
	ld.global.f64 	%fd157, [%rd95+48];
	ld.global.f64 	%fd158, [%rd97+48];
	ld.f64 	%fd159, [%rd98+48];
	fma.rn.f64 	%fd160, %fd10, %fd159, %fd158;
	fma.rn.f64 	%fd161, %fd157, %fd160, %fd156;
	st.f64 	[%rd9], %fd161;
	ld.global.f64 	%fd162, [%rd95+56];
	ld.global.f64 	%fd163, [%rd97+56];
	ld.f64 	%fd164, [%rd98+56];
	fma.rn.f64 	%fd165, %fd10, %fd164, %fd163;
	fma.rn.f64 	%fd528, %fd162, %fd165, %fd161;
	st.f64 	[%rd9], %fd528;
	add.s32 	%r123, %r123, 8;
	setp.ne.s32 	%p20, %r123, %r30;
	mov.u32 	%r125, %r30;
	@%p20 bra 	$L__BB0_29;
$L__BB0_30:
	setp.eq.s32 	%p21, %r27, 0;
	@%p21 bra 	$L__BB0_38;
	setp.lt.u32 	%p22, %r28, 3;
	@%p22 bra 	$L__BB0_33;
	add.s32 	%r96, %r125, %r33;
	mul.wide.u32 	%rd99, %r96, 8;
	add.s64 	%rd100, %rd1, %rd99;
	ld.global.f64 	%fd166, [%rd100];
	cvt.u64.u32 	%rd101, %r125;
	mul.wide.u32 	%rd102, %r125, 8;
	add.s64 	%rd103, %rd2, %rd102;
	ld.global.f64 	%fd167, [%rd103];
	add.s64 	%rd104, %rd38, %rd102;
	ld.f64 	%fd168, [%rd104];
	fma.rn.f64 	%fd169, %fd10, %fd168, %fd167;
	fma.rn.f64 	%fd170, %fd166, %fd169, %fd528;
	st.f64 	[%rd9], %fd170;
	cvt.u64.u32 	%rd105, %r33;
	add.s64 	%rd106, %rd101, %rd105;
	shl.b64 	%rd107, %rd106, 3;
	add.s64 	%rd108, %rd1, %rd107;
	ld.global.f64 	%fd171, [%rd108+8];
	ld.global.f64 	%fd172, [%rd103+8];
	ld.f64 	%fd173, [%rd104+8];
	fma.rn.f64 	%fd174, %fd10, %fd173, %fd172;
	fma.rn.f64 	%fd175, %fd171, %fd174, %fd170;
	st.f64 	[%rd9], %fd175;
	ld.global.f64 	%fd176, [%rd108+16];
	ld.global.f64 	%fd177, [%rd103+16];
	ld.f64 	%fd178, [%rd104+16];
	fma.rn.f64 	%fd179, %fd10, %fd178, %fd177;
	fma.rn.f64 	%fd180, %fd176, %fd179, %fd175;
	st.f64 	[%rd9], %fd180;
	ld.global.f64 	%fd181, [%rd108+24];
	ld.global.f64 	%fd182, [%rd103+24];
	ld.f64 	%fd183, [%rd104+24];
	fma.rn.f64 	%fd184, %fd10, %fd183, %fd182;
	fma.rn.f64 	%fd528, %fd181, %fd184, %fd180;
	st.f64 	[%rd9], %fd528;
	add.s32 	%r125, %r125, 4;
$L__BB0_33:
	setp.eq.s32 	%p23, %r29, 0;
	@%p23 bra 	$L__BB0_38;
	setp.eq.s32 	%p24, %r29, 1;
	@%p24 bra 	$L__BB0_36;
	add.s32 	%r97, %r125, %r33;
	mul.wide.u32 	%rd109, %r97, 8;
	add.s64 	%rd110, %rd1, %rd109;
	ld.global.f64 	%fd185, [%rd110];
	cvt.u64.u32 	%rd111, %r125;
	mul.wide.u32 	%rd112, %r125, 8;
	add.s64 	%rd113, %rd2, %rd112;
	ld.global.f64 	%fd186, [%rd113];
	add.s64 	%rd114, %rd38, %rd112;
	ld.f64 	%fd187, [%rd114];
	fma.rn.f64 	%fd188, %fd10, %fd187, %fd186;
	fma.rn.f64 	%fd189, %fd185, %fd188, %fd528;
	st.f64 	[%rd9], %fd189;
	cvt.u64.u32 	%rd115, %r33;
	add.s64 	%rd116, %rd111, %rd115;
	shl.b64 	%rd117, %rd116, 3;
	add.s64 	%rd118, %rd1, %rd117;
	ld.global.f64 	%fd190, [%rd118+8];
	ld.global.f64 	%fd191, [%rd113+8];
	ld.f64 	%fd192, [%rd114+8];
	fma.rn.f64 	%fd193, %fd10, %fd192, %fd191;
	fma.rn.f64 	%fd528, %fd190, %fd193, %fd189;
	st.f64 	[%rd9], %fd528;
	add.s32 	%r125, %r125, 2;
$L__BB0_36:
	setp.eq.s32 	%p25, %r31, 0;
	@%p25 bra 	$L__BB0_38;
	add.s32 	%r98, %r125, %r33;
	mul.wide.u32 	%rd119, %r98, 8;
	add.s64 	%rd120, %rd1, %rd119;
	ld.global.f64 	%fd194, [%rd120];
	mul.wide.u32 	%rd121, %r125, 8;
	add.s64 	%rd122, %rd2, %rd121;
	ld.global.f64 	%fd195, [%rd122];
	add.s64 	%rd123, %rd38, %rd121;
	ld.f64 	%fd196, [%rd123];
	fma.rn.f64 	%fd197, %fd10, %fd196, %fd195;
	fma.rn.f64 	%fd198, %fd194, %fd197, %fd528;
	st.f64 	[%rd9], %fd198;
$L__BB0_38:
	add.s32 	%r122, %r122, 1;
	setp.ne.s32 	%p26, %r122, %r81;
	@%p26 bra 	$L__BB0_27;
	ld.global.f64 	%fd536, [%rd3];
$L__BB0_40:
	setp.lt.s32 	%p27, %r81, 1;
	mul.f64 	%fd21, %fd536, 0d3FE0000000000000;
	@%p27 bra 	$L__BB0_55;
	add.s32 	%r42, %r81, -1;
	and.b32  	%r43, %r81, 7;
	add.s32 	%r44, %r43, -1;
	and.b32  	%r45, %r81, 3;
	and.b32  	%r46, %r81, 2147483640;
	and.b32  	%r47, %r81, 1;
	mov.b32 	%r127, 0;
$L__BB0_42:
	setp.lt.u32 	%p28, %r42, 7;
	mul.wide.u32 	%rd124, %r127, 8;
	add.s64 	%rd10, %rd40, %rd124;
	mul.lo.s32 	%r49, %r127, %r81;
	ld.f64 	%fd533, [%rd10];
	mov.b32 	%r130, 0;
	@%p28 bra 	$L__BB0_45;
	mov.b32 	%r128, 0;
$L__BB0_44:
	.pragma "nounroll";
	add.s32 	%r102, %r128, %r49;
	mul.wide.u32 	%rd125, %r102, 8;
	add.s64 	%rd126, %rd1, %rd125;
	ld.global.f64 	%fd199, [%rd126];
	mul.wide.u32 	%rd127, %r128, 8;
	add.s64 	%rd128, %rd2, %rd127;
	ld.global.f64 	%fd200, [%rd128];
	add.s64 	%rd129, %rd39, %rd127;
	ld.f64 	%fd201, [%rd129];
	fma.rn.f64 	%fd202, %fd21, %fd201, %fd200;
	fma.rn.f64 	%fd203, %fd199, %fd202, %fd533;
	st.f64 	[%rd10], %fd203;
	ld.global.f64 	%fd204, [%rd126+8];
	ld.global.f64 	%fd205, [%rd128+8];
	ld.f64 	%fd206, [%rd129+8];
	fma.rn.f64 	%fd207, %fd21, %fd206, %fd205;
	fma.rn.f64 	%fd208, %fd204, %fd207, %fd203;
	st.f64 	[%rd10], %fd208;
	ld.global.f64 	%fd209, [%rd126+16];
	ld.global.f64 	%fd210, [%rd128+16];
	ld.f64 	%fd211, [%rd129+16];
	fma.rn.f64 	%fd212, %fd21, %fd211, %fd210;
	fma.rn.f64 	%fd213, %fd209, %fd212, %fd208;
	st.f64 	[%rd10], %fd213;
	ld.global.f64 	%fd214, [%rd126+24];
	ld.global.f64 	%fd215, [%rd128+24];
	ld.f64 	%fd216, [%rd129+24];
	fma.rn.f64 	%fd217, %fd21, %fd216, %fd215;
	fma.rn.f64 	%fd218, %fd214, %fd217, %fd213;
	st.f64 	[%rd10], %fd218;
	ld.global.f64 	%fd219, [%rd126+32];
	ld.global.f64 	%fd220, [%rd128+32];
	ld.f64 	%fd221, [%rd129+32];
	fma.rn.f64 	%fd222, %fd21, %fd221, %fd220;
	fma.rn.f64 	%fd223, %fd219, %fd222, %fd218;
	st.f64 	[%rd10], %fd223;
	ld.global.f64 	%fd224, [%rd126+40];
	ld.global.f64 	%fd225, [%rd128+40];
	ld.f64 	%fd226, [%rd129+40];
	fma.rn.f64 	%fd227, %fd21, %fd226, %fd225;
	fma.rn.f64 	%fd228, %fd224, %fd227, %fd223;
	st.f64 	[%rd10], %fd228;
	ld.global.f64 	%fd229, [%rd126+48];
	ld.global.f64 	%fd230, [%rd128+48];
	ld.f64 	%fd231, [%rd129+48];
	fma.rn.f64 	%fd232, %fd21, %fd231, %fd230;
	fma.rn.f64 	%fd233, %fd229, %fd232, %fd228;
	st.f64 	[%rd10], %fd233;
	ld.global.f64 	%fd234, [%rd126+56];
	ld.global.f64 	%fd235, [%rd128+56];
	ld.f64 	%fd236, [%rd129+56];
	fma.rn.f64 	%fd237, %fd21, %fd236, %fd235;
	fma.rn.f64 	%fd533, %fd234, %fd237, %fd233;
	st.f64 	[%rd10], %fd533;
	add.s32 	%r128, %r128, 8;
	setp.ne.s32 	%p29, %r128, %r46;
	mov.u32 	%r130, %r46;
	@%p29 bra 	$L__BB0_44;
$L__BB0_45:
	setp.eq.s32 	%p30, %r43, 0;
	@%p30 bra 	$L__BB0_53;
	setp.lt.u32 	%p31, %r44, 3;
	@%p31 bra 	$L__BB0_48;
	add.s32 	%r103, %r130, %r49;
	mul.wide.u32 	%rd130, %r103, 8;
	add.s64 	%rd131, %rd1, %rd130;
	ld.global.f64 	%fd238, [%rd131];
	cvt.u64.u32 	%rd132, %r130;
	mul.wide.u32 	%rd133, %r130, 8;
	add.s64 	%rd134, %rd2, %rd133;
	ld.global.f64 	%fd239, [%rd134];
	add.s64 	%rd135, %rd39, %rd133;
	ld.f64 	%fd240, [%rd135];
	fma.rn.f64 	%fd241, %fd21, %fd240, %fd239;
	fma.rn.f64 	%fd242, %fd238, %fd241, %fd533;
	st.f64 	[%rd10], %fd242;
	cvt.u64.u32 	%rd136, %r49;
	add.s64 	%rd137, %rd132, %rd136;
	shl.b64 	%rd138, %rd137, 3;
	add.s64 	%rd139, %rd1, %rd138;
	ld.global.f64 	%fd243, [%rd139+8];
	ld.global.f64 	%fd244, [%rd134+8];
	ld.f64 	%fd245, [%rd135+8];
	fma.rn.f64 	%fd246, %fd21, %fd245, %fd244;
	fma.rn.f64 	%fd247, %fd243, %fd246, %fd242;
	st.f64 	[%rd10], %fd247;
	ld.global.f64 	%fd248, [%rd139+16];
	ld.global.f64 	%fd249, [%rd134+16];
	ld.f64 	%fd250, [%rd135+16];
	fma.rn.f64 	%fd251, %fd21, %fd250, %fd249;
	fma.rn.f64 	%fd252, %fd248, %fd251, %fd247;
	st.f64 	[%rd10], %fd252;
	ld.global.f64 	%fd253, [%rd139+24];
	ld.global.f64 	%fd254, [%rd134+24];
	ld.f64 	%fd255, [%rd135+24];
	fma.rn.f64 	%fd256, %fd21, %fd255, %fd254;
	fma.rn.f64 	%fd533, %fd253, %fd256, %fd252;
	st.f64 	[%rd10], %fd533;
	add.s32 	%r130, %r130, 4;
$L__BB0_48:
	setp.eq.s32 	%p32, %r45, 0;
	@%p32 bra 	$L__BB0_53;
	setp.eq.s32 	%p33, %r45, 1;
	@%p33 bra 	$L__BB0_51;
	add.s32 	%r104, %r130, %r49;
	mul.wide.u32 	%rd140, %r104, 8;
	add.s64 	%rd141, %rd1, %rd140;
	ld.global.f64 	%fd257, [%rd141];
	cvt.u64.u32 	%rd142, %r130;
	mul.wide.u32 	%rd143, %r130, 8;
	add.s64 	%rd144, %rd2, %rd143;
	ld.global.f64 	%fd258, [%rd144];
	add.s64 	%rd145, %rd39, %rd143;
	ld.f64 	%fd259, [%rd145];
	fma.rn.f64 	%fd260, %fd21, %fd259, %fd258;
	fma.rn.f64 	%fd261, %fd257, %fd260, %fd533;
	st.f64 	[%rd10], %fd261;
	cvt.u64.u32 	%rd146, %r49;
	add.s64 	%rd147, %rd142, %rd146;
	shl.b64 	%rd148, %rd147, 3;
	add.s64 	%rd149, %rd1, %rd148;
	ld.global.f64 	%fd262, [%rd149+8];
	ld.global.f64 	%fd263, [%rd144+8];
	ld.f64 	%fd264, [%rd145+8];
	fma.rn.f64 	%fd265, %fd21, %fd264, %fd263;
	fma.rn.f64 	%fd533, %fd262, %fd265, %fd261;
	st.f64 	[%rd10], %fd533;
	add.s32 	%r130, %r130, 2;
$L__BB0_51:
	setp.eq.s32 	%p34, %r47, 0;
	@%p34 bra 	$L__BB0_53;
	add.s32 	%r105, %r130, %r49;
	mul.wide.u32 	%rd150, %r105, 8;
	add.s64 	%rd151, %rd1, %rd150;
	ld.global.f64 	%fd266, [%rd151];
	mul.wide.u32 	%rd152, %r130, 8;
	add.s64 	%rd153, %rd2, %rd152;
	ld.global.f64 	%fd267, [%rd153];
	add.s64 	%rd154, %rd39, %rd152;
	ld.f64 	%fd268, [%rd154];
	fma.rn.f64 	%fd269, %fd21, %fd268, %fd267;
	fma.rn.f64 	%fd270, %fd266, %fd269, %fd533;
	st.f64 	[%rd10], %fd270;
$L__BB0_53:
	add.s32 	%r127, %r127, 1;
	setp.ne.s32 	%p35, %r127, %r81;
	@%p35 bra 	$L__BB0_42;
	ld.global.f64 	%fd536, [%rd3];
$L__BB0_55:
	setp.lt.s32 	%p36, %r81, 1;
	@%p36 bra 	$L__BB0_80;
	add.s32 	%r58, %r81, -1;
	and.b32  	%r59, %r81, 7;
	and.b32  	%r60, %r81, 3;
	and.b32  	%r61, %r81, 2147483640;
	and.b32  	%r62, %r81, 1;
	neg.s32 	%r137, %r61;
	add.s64 	%rd208, %rd2, 32;
	add.s64 	%rd205, %rd40, 32;
	mov.b32 	%r132, 0;
$L__BB0_57:
	setp.lt.u32 	%p37, %r58, 7;
	mul.wide.u32 	%rd155, %r132, 8;
	add.s64 	%rd13, %rd41, %rd155;
	mul.lo.s32 	%r65, %r132, %r81;
	ld.f64 	%fd538, [%rd13];
	mov.b32 	%r135, 0;
	@%p37 bra 	$L__BB0_60;
	mul.wide.u32 	%rd156, %r65, 8;
	add.s64 	%rd157, %rd1, %rd156;
	add.s64 	%rd203, %rd157, 32;
	mov.u64 	%rd201, %rd205;
	mov.u64 	%rd202, %rd208;
	mov.u32 	%r133, %r137;
$L__BB0_59:
	.pragma "nounroll";
	ld.global.f64 	%fd271, [%rd203+-32];
	ld.global.f64 	%fd272, [%rd202+-32];
	ld.f64 	%fd273, [%rd201+-32];
	fma.rn.f64 	%fd274, %fd536, %fd273, %fd272;
	fma.rn.f64 	%fd275, %fd271, %fd274, %fd538;
	st.f64 	[%rd13], %fd275;
	ld.global.f64 	%fd276, [%rd203+-24];
	ld.global.f64 	%fd277, [%rd202+-24];
	ld.f64 	%fd278, [%rd201+-24];
	fma.rn.f64 	%fd279, %fd536, %fd278, %fd277;
	fma.rn.f64 	%fd280, %fd276, %fd279, %fd275;
	st.f64 	[%rd13], %fd280;
	ld.global.f64 	%fd281, [%rd203+-16];
	ld.global.f64 	%fd282, [%rd202+-16];
	ld.f64 	%fd283, [%rd201+-16];
	fma.rn.f64 	%fd284, %fd536, %fd283, %fd282;
	fma.rn.f64 	%fd285, %fd281, %fd284, %fd280;
	st.f64 	[%rd13], %fd285;
	ld.global.f64 	%fd286, [%rd203+-8];
	ld.global.f64 	%fd287, [%rd202+-8];
	ld.f64 	%fd288, [%rd201+-8];
	fma.rn.f64 	%fd289, %fd536, %fd288, %fd287;
	fma.rn.f64 	%fd290, %fd286, %fd289, %fd285;
	st.f64 	[%rd13], %fd290;
	ld.global.f64 	%fd291, [%rd203];
	ld.global.f64 	%fd292, [%rd202];
	ld.f64 	%fd293, [%rd201];
	fma.rn.f64 	%fd294, %fd536, %fd293, %fd292;
	fma.rn.f64 	%fd295, %fd291, %fd294, %fd290;
	st.f64 	[%rd13], %fd295;
	ld.global.f64 	%fd296, [%rd203+8];
	ld.global.f64 	%fd297, [%rd202+8];
	ld.f64 	%fd298, [%rd201+8];
	fma.rn.f64 	%fd299, %fd536, %fd298, %fd297;
	fma.rn.f64 	%fd300, %fd296, %fd299, %fd295;
	st.f64 	[%rd13], %fd300;
	ld.global.f64 	%fd301, [%rd203+16];
	ld.global.f64 	%fd302, [%rd202+16];
	ld.f64 	%fd303, [%rd201+16];
	fma.rn.f64 	%fd304, %fd536, %fd303, %fd302;
	fma.rn.f64 	%fd305, %fd301, %fd304, %fd300;
	st.f64 	[%rd13], %fd305;
	ld.global.f64 	%fd306, [%rd203+24];
	ld.global.f64 	%fd307, [%rd202+24];
	ld.f64 	%fd308, [%rd201+24];
	fma.rn.f64 	%fd309, %fd536, %fd308, %fd307;
	fma.rn.f64 	%fd538, %fd306, %fd309, %fd305;
	st.f64 	[%rd13], %fd538;
	add.s32 	%r133, %r133, 8;
	add.s64 	%rd203, %rd203, 64;
	add.s64 	%rd202, %rd202, 64;
	add.s64 	%rd201, %rd201, 64;
	setp.ne.s32 	%p38, %r133, 0;
	mov.u32 	%r135, %r61;
	@%p38 bra 	$L__BB0_59;
$L__BB0_60:
	setp.eq.s32 	%p39, %r59, 0;
	@%p39 bra 	$L__BB0_68;
	add.s32 	%r108, %r59, -1;
	setp.lt.u32 	%p40, %r108, 3;
	@%p40 bra 	$L__BB0_63;
	add.s32 	%r109, %r135, %r65;
	mul.wide.u32 	%rd158, %r109, 8;
	add.s64 	%rd159, %rd1, %rd158;
	ld.global.f64 	%fd310, [%rd159];
	cvt.u64.u32 	%rd160, %r135;
	mul.wide.u32 	%rd161, %r135, 8;
	add.s64 	%rd162, %rd2, %rd161;
	ld.global.f64 	%fd311, [%rd162];
	add.s64 	%rd163, %rd40, %rd161;
	ld.f64 	%fd312, [%rd163];
	fma.rn.f64 	%fd313, %fd536, %fd312, %fd311;
	fma.rn.f64 	%fd314, %fd310, %fd313, %fd538;
	st.f64 	[%rd13], %fd314;
	cvt.u64.u32 	%rd164, %r65;
	add.s64 	%rd165, %rd160, %rd164;
	shl.b64 	%rd166, %rd165, 3;
	add.s64 	%rd167, %rd1, %rd166;
	ld.global.f64 	%fd315, [%rd167+8];
	ld.global.f64 	%fd316, [%rd162+8];
	ld.f64 	%fd317, [%rd163+8];
	fma.rn.f64 	%fd318, %fd536, %fd317, %fd316;
	fma.rn.f64 	%fd319, %fd315, %fd318, %fd314;
	st.f64 	[%rd13], %fd319;
	ld.global.f64 	%fd320, [%rd167+16];
	ld.global.f64 	%fd321, [%rd162+16];
	ld.f64 	%fd322, [%rd163+16];
	fma.rn.f64 	%fd323, %fd536, %fd322, %fd321;
	fma.rn.f64 	%fd324, %fd320, %fd323, %fd319;
	st.f64 	[%rd13], %fd324;
	ld.global.f64 	%fd325, [%rd167+24];
	ld.global.f64 	%fd326, [%rd162+24];
	ld.f64 	%fd327, [%rd163+24];
	fma.rn.f64 	%fd328, %fd536, %fd327, %fd326;
	fma.rn.f64 	%fd538, %fd325, %fd328, %fd324;
	st.f64 	[%rd13], %fd538;
	add.s32 	%r135, %r135, 4;
$L__BB0_63:
	setp.eq.s32 	%p41, %r60, 0;
	@%p41 bra 	$L__BB0_68;
	setp.eq.s32 	%p42, %r60, 1;
	@%p42 bra 	$L__BB0_66;
	add.s32 	%r110, %r135, %r65;
	mul.wide.u32 	%rd168, %r110, 8;
	add.s64 	%rd169, %rd1, %rd168;
	ld.global.f64 	%fd329, [%rd169];
	cvt.u64.u32 	%rd170, %r135;
	mul.wide.u32 	%rd171, %r135, 8;
	add.s64 	%rd172, %rd2, %rd171;
	ld.global.f64 	%fd330, [%rd172];
	add.s64 	%rd173, %rd40, %rd171;
	ld.f64 	%fd331, [%rd173];
	fma.rn.f64 	%fd332, %fd536, %fd331, %fd330;
	fma.rn.f64 	%fd333, %fd329, %fd332, %fd538;
	st.f64 	[%rd13], %fd333;
	cvt.u64.u32 	%rd174, %r65;
	add.s64 	%rd175, %rd170, %rd174;
	shl.b64 	%rd176, %rd175, 3;
	add.s64 	%rd177, %rd1, %rd176;
	ld.global.f64 	%fd334, [%rd177+8];
	ld.global.f64 	%fd335, [%rd172+8];
	ld.f64 	%fd336, [%rd173+8];
	fma.rn.f64 	%fd337, %fd536, %fd336, %fd335;
	fma.rn.f64 	%fd538, %fd334, %fd337, %fd333;
	st.f64 	[%rd13], %fd538;
	add.s32 	%r135, %r135, 2;
$L__BB0_66:
	setp.eq.s32 	%p43, %r62, 0;
	@%p43 bra 	$L__BB0_68;
	add.s32 	%r111, %r135, %r65;
	mul.wide.u32 	%rd178, %r111, 8;
	add.s64 	%rd179, %rd1, %rd178;
	ld.global.f64 	%fd338, [%rd179];
	mul.wide.u32 	%rd180, %r135, 8;
	add.s64 	%rd181, %rd2, %rd180;
	ld.global.f64 	%fd339, [%rd181];
	add.s64 	%rd182, %rd40, %rd180;
	ld.f64 	%fd340, [%rd182];
	fma.rn.f64 	%fd341, %fd536, %fd340, %fd339;
	fma.rn.f64 	%fd342, %fd338, %fd341, %fd538;
	st.f64 	[%rd13], %fd342;
$L__BB0_68:
	add.s32 	%r132, %r132, 1;
	setp.eq.s32 	%p44, %r132, %r81;
	@%p44 bra 	$L__BB0_69;
	bra.uni 	$L__BB0_57;
$L__BB0_69:
	setp.lt.u32 	%p45, %r58, 7;
	mov.b32 	%r139, 0;
	@%p45 bra 	$L__BB0_72;
	add.s64 	%rd207, %rd38, 32;
	add.s64 	%rd206, %rd39, 32;
	add.s64 	%rd204, %rd41, 32;
$L__BB0_71:
	.pragma "nounroll";
	ld.global.f64 	%fd343, [%rd208+-32];
	ld.f64 	%fd344, [%rd207+-32];
	ld.f64 	%fd345, [%rd206+-32];
	fma.rn.f64 	%fd346, %fd345, 0d4000000000000000, %fd344;
	ld.f64 	%fd347, [%rd205+-32];
	fma.rn.f64 	%fd348, %fd347, 0d4000000000000000, %fd346;
	ld.f64 	%fd349, [%rd204+-32];
	add.f64 	%fd350, %fd349, %fd348;
	ld.global.f64 	%fd351, [%rd3];
	mul.f64 	%fd352, %fd351, %fd350;
	div.rn.f64 	%fd353, %fd352, 0d4018000000000000;
	add.f64 	%fd354, %fd343, %fd353;
	st.global.f64 	[%rd208+-32], %fd354;
	ld.global.f64 	%fd355, [%rd208+-24];
	ld.f64 	%fd356, [%rd207+-24];
	ld.f64 	%fd357, [%rd206+-24];
	fma.rn.f64 	%fd358, %fd357, 0d4000000000000000, %fd356;
	ld.f64 	%fd359, [%rd205+-24];
	fma.rn.f64 	%fd360, %fd359, 0d4000000000000000, %fd358;
	ld.f64 	%fd361, [%rd204+-24];
	add.f64 	%fd362, %fd361, %fd360;
	ld.global.f64 	%fd363, [%rd3];
	mul.f64 	%fd364, %fd363, %fd362;
	div.rn.f64 	%fd365, %fd364, 0d4018000000000000;
	add.f64 	%fd366, %fd355, %fd365;
	st.global.f64 	[%rd208+-24], %fd366;
	ld.global.f64 	%fd367, [%rd208+-16];
	ld.f64 	%fd368, [%rd207+-16];
	ld.f64 	%fd369, [%rd206+-16];
	fma.rn.f64 	%fd370, %fd369, 0d4000000000000000, %fd368;
	ld.f64 	%fd371, [%rd205+-16];
	fma.rn.f64 	%fd372, %fd371, 0d4000000000000000, %fd370;
	ld.f64 	%fd373, [%rd204+-16];
	add.f64 	%fd374, %fd373, %fd372;
	ld.global.f64 	%fd375, [%rd3];
	mul.f64 	%fd376, %fd375, %fd374;
	div.rn.f64 	%fd377, %fd376, 0d4018000000000000;
	add.f64 	%fd378, %fd367, %fd377;
	st.global.f64 	[%rd208+-16], %fd378;
	ld.global.f64 	%fd379, [%rd208+-8];
	ld.f64 	%fd380, [%rd207+-8];
	ld.f64 	%fd381, [%rd206+-8];
	fma.rn.f64 	%fd382, %fd381, 0d4000000000000000, %fd380;
	ld.f64 	%fd383, [%rd205+-8];
	fma.rn.f64 	%fd384, %fd383, 0d4000000000000000, %fd382;
	ld.f64 	%fd385, [%rd204+-8];
	add.f64 	%fd386, %fd385, %fd384;
	ld.global.f64 	%fd387, [%rd3];
	mul.f64 	%fd388, %fd387, %fd386;
	div.rn.f64 	%fd389, %fd388, 0d4018000000000000;
	add.f64 	%fd390, %fd379, %fd389;
	st.global.f64 	[%rd208+-8], %fd390;
	ld.global.f64 	%fd391, [%rd208];
	ld.f64 	%fd392, [%rd207];
	ld.f64 	%fd393, [%rd206];
	fma.rn.f64 	%fd394, %fd393, 0d4000000000000000, %fd392;
	ld.f64 	%fd395, [%rd205];
	fma.rn.f64 	%fd396, %fd395, 0d4000000000000000, %fd394;
	ld.f64 	%fd397, [%rd204];
	add.f64 	%fd398, %fd397, %fd396;
	ld.global.f64 	%fd399, [%rd3];
	mul.f64 	%fd400, %fd399, %fd398;
	div.rn.f64 	%fd401, %fd400, 0d4018000000000000;
	add.f64 	%fd402, %fd391, %fd401;
	st.global.f64 	[%rd208], %fd402;
	ld.global.f64 	%fd403, [%rd208+8];
	ld.f64 	%fd404, [%rd207+8];
	ld.f64 	%fd405, [%rd206+8];
	fma.rn.f64 	%fd406, %fd405, 0d4000000000000000, %fd404;
	ld.f64 	%fd407, [%rd205+8];
	fma.rn.f64 	%fd408, %fd407, 0d4000000000000000, %fd406;
	ld.f64 	%fd409, [%rd204+8];
	add.f64 	%fd410, %fd409, %fd408;
	ld.global.f64 	%fd411, [%rd3];
	mul.f64 	%fd412, %fd411, %fd410;
	div.rn.f64 	%fd413, %fd412, 0d4018000000000000;
	add.f64 	%fd414, %fd403, %fd413;
	st.global.f64 	[%rd208+8], %fd414;
	ld.global.f64 	%fd415, [%rd208+16];
	ld.f64 	%fd416, [%rd207+16];
	ld.f64 	%fd417, [%rd206+16];
	fma.rn.f64 	%fd418, %fd417, 0d4000000000000000, %fd416;
	ld.f64 	%fd419, [%rd205+16];
	fma.rn.f64 	%fd420, %fd419, 0d4000000000000000, %fd418;
	ld.f64 	%fd421, [%rd204+16];
	add.f64 	%fd422, %fd421, %fd420;
	ld.global.f64 	%fd423, [%rd3];
	mul.f64 	%fd424, %fd423, %fd422;
	div.rn.f64 	%fd425, %fd424, 0d4018000000000000;
	add.f64 	%fd426, %fd415, %fd425;
	st.global.f64 	[%rd208+16], %fd426;
	ld.global.f64 	%fd427, [%rd208+24];
	ld.f64 	%fd428, [%rd207+24];
	ld.f64 	%fd429, [%rd206+24];
	fma.rn.f64 	%fd430, %fd429, 0d4000000000000000, %fd428;
	ld.f64 	%fd431, [%rd205+24];
	fma.rn.f64 	%fd432, %fd431, 0d4000000000000000, %fd430;
	ld.f64 	%fd433, [%rd204+24];
	add.f64 	%fd434, %fd433, %fd432;
	ld.global.f64 	%fd435, [%rd3];
	mul.f64 	%fd436, %fd435, %fd434;
	div.rn.f64 	%fd437, %fd436, 0d4018000000000000;
	add.f64 	%fd438, %fd427, %fd437;
	st.global.f64 	[%rd208+24], %fd438;
	add.s32 	%r137, %r137, 8;
	add.s64 	%rd208, %rd208, 64;
	add.s64 	%rd207, %rd207, 64;
	add.s64 	%rd206, %rd206, 64;
	add.s64 	%rd205, %rd205, 64;
	add.s64 	%rd204, %rd204, 64;
	setp.ne.s32 	%p46, %r137, 0;
	mov.u32 	%r139, %r61;
	@%p46 bra 	$L__BB0_71;
$L__BB0_72:
	setp.eq.s32 	%p47, %r59, 0;
	@%p47 bra 	$L__BB0_80;
	setp.lt.u32 	%p48, %r59, 4;
	@%p48 bra 	$L__BB0_75;
	mul.wide.u32 	%rd183, %r139, 8;
	add.s64 	%rd184, %rd2, %rd183;
	ld.global.f64 	%fd439, [%rd184];
	add.s64 	%rd185, %rd38, %rd183;
	ld.f64 	%fd440, [%rd185];
	add.s64 	%rd186, %rd39, %rd183;
	ld.f64 	%fd441, [%rd186];
	fma.rn.f64 	%fd442, %fd441, 0d4000000000000000, %fd440;
	add.s64 	%rd187, %rd40, %rd183;
	ld.f64 	%fd443, [%rd187];
	fma.rn.f64 	%fd444, %fd443, 0d4000000000000000, %fd442;
	add.s64 	%rd188, %rd41, %rd183;
	ld.f64 	%fd445, [%rd188];
	add.f64 	%fd446, %fd445, %fd444;
	ld.global.f64 	%fd447, [%rd3];
	mul.f64 	%fd448, %fd447, %fd446;
	div.rn.f64 	%fd449, %fd448, 0d4018000000000000;
	add.f64 	%fd450, %fd439, %fd449;
	st.global.f64 	[%rd184], %fd450;
	ld.global.f64 	%fd451, [%rd184+8];
	ld.f64 	%fd452, [%rd185+8];
	ld.f64 	%fd453, [%rd186+8];
	fma.rn.f64 	%fd454, %fd453, 0d4000000000000000, %fd452;
	ld.f64 	%fd455, [%rd187+8];
	fma.rn.f64 	%fd456, %fd455, 0d4000000000000000, %fd454;
	ld.f64 	%fd457, [%rd188+8];
	add.f64 	%fd458, %fd457, %fd456;
	ld.global.f64 	%fd459, [%rd3];
	mul.f64 	%fd460, %fd459, %fd458;
	div.rn.f64 	%fd461, %fd460, 0d4018000000000000;
	add.f64 	%fd462, %fd451, %fd461;
	st.global.f64 	[%rd184+8], %fd462;
	ld.global.f64 	%fd463, [%rd184+16];
	ld.f64 	%fd464, [%rd185+16];
	ld.f64 	%fd465, [%rd186+16];
	fma.rn.f64 	%fd466, %fd465, 0d4000000000000000, %fd464;
	ld.f64 	%fd467, [%rd187+16];
	fma.rn.f64 	%fd468, %fd467, 0d4000000000000000, %fd466;
	ld.f64 	%fd469, [%rd188+16];
	add.f64 	%fd470, %fd469, %fd468;
	ld.global.f64 	%fd471, [%rd3];
	mul.f64 	%fd472, %fd471, %fd470;
	div.rn.f64 	%fd473, %fd472, 0d4018000000000000;
	add.f64 	%fd474, %fd463, %fd473;
	st.global.f64 	[%rd184+16], %fd474;
	ld.global.f64 	%fd475, [%rd184+24];
	ld.f64 	%fd476, [%rd185+24];
	ld.f64 	%fd477, [%rd186+24];
	fma.rn.f64 	%fd478, %fd477, 0d4000000000000000, %fd476;
	ld.f64 	%fd479, [%rd187+24];
	fma.rn.f64 	%fd480, %fd479, 0d4000000000000000, %fd478;
	ld.f64 	%fd481, [%rd188+24];
	add.f64 	%fd482, %fd481, %fd480;
	ld.global.f64 	%fd483, [%rd3];
	mul.f64 	%fd484, %fd483, %fd482;
	div.rn.f64 	%fd485, %fd484, 0d4018000000000000;
	add.f64 	%fd486, %fd475, %fd485;
	st.global.f64 	[%rd184+24], %fd486;
	add.s32 	%r139, %r139, 4;
$L__BB0_75:
	setp.eq.s32 	%p49, %r60, 0;
	@%p49 bra 	$L__BB0_80;
	setp.eq.s32 	%p50, %r60, 1;
	@%p50 bra 	$L__BB0_78;
	mul.wide.u32 	%rd189, %r139, 8;
	add.s64 	%rd190, %rd2, %rd189;
	ld.global.f64 	%fd487, [%rd190];
	add.s64 	%rd191, %rd38, %rd189;
	ld.f64 	%fd488, [%rd191];
	add.s64 	%rd192, %rd39, %rd189;
	ld.f64 	%fd489, [%rd192];
	fma.rn.f64 	%fd490, %fd489, 0d4000000000000000, %fd488;
	add.s64 	%rd193, %rd40, %rd189;
	ld.f64 	%fd491, [%rd193];
	fma.rn.f64 	%fd492, %fd491, 0d4000000000000000, %fd490;
	add.s64 	%rd194, %rd41, %rd189;
	ld.f64 	%fd493, [%rd194];
	add.f64 	%fd494, %fd493, %fd492;
	ld.global.f64 	%fd495, [%rd3];
	mul.f64 	%fd496, %fd495, %fd494;
	div.rn.f64 	%fd497, %fd496, 0d4018000000000000;
	add.f64 	%fd498, %fd487, %fd497;
	st.global.f64 	[%rd190], %fd498;
	ld.global.f64 	%fd499, [%rd190+8];
	ld.f64 	%fd500, [%rd191+8];
	ld.f64 	%fd501, [%rd192+8];
	fma.rn.f64 	%fd502, %fd501, 0d4000000000000000, %fd500;
	ld.f64 	%fd503, [%rd193+8];
	fma.rn.f64 	%fd504, %fd503, 0d4000000000000000, %fd502;
	ld.f64 	%fd505, [%rd194+8];
	add.f64 	%fd506, %fd505, %fd504;
	ld.global.f64 	%fd507, [%rd3];
	mul.f64 	%fd508, %fd507, %fd506;
	div.rn.f64 	%fd509, %fd508, 0d4018000000000000;
	add.f64 	%fd510, %fd499, %fd509;
	st.global.f64 	[%rd190+8], %fd510;
	add.s32 	%r139, %r139, 2;
$L__BB0_78:
	setp.eq.s32 	%p51, %r62, 0;
	@%p51 bra 	$L__BB0_80;
	mul.wide.u32 	%rd195, %r139, 8;
	add.s64 	%rd196, %rd2, %rd195;
	ld.global.f64 	%fd511, [%rd196];
	add.s64 	%rd197, %rd38, %rd195;
	ld.f64 	%fd512, [%rd197];
	add.s64 	%rd198, %rd39, %rd195;
	ld.f64 	%fd513, [%rd198];
	fma.rn.f64 	%fd514, %fd513, 0d4000000000000000, %fd512;
	add.s64 	%rd199, %rd40, %rd195;
	ld.f64 	%fd515, [%rd199];
	fma.rn.f64 	%fd516, %fd515, 0d4000000000000000, %fd514;
	add.s64 	%rd200, %rd41, %rd195;
	ld.f64 	%fd517, [%rd200];
	add.f64 	%fd518, %fd517, %fd516;
	ld.global.f64 	%fd519, [%rd3];
	mul.f64 	%fd520, %fd519, %fd518;
	div.rn.f64 	%fd521, %fd520, 0d4018000000000000;
	add.f64 	%fd522, %fd511, %fd521;
	st.global.f64 	[%rd196], %fd522;
$L__BB0_80:
	{ // callseq 4, 0
	.param .b64 param0;
	st.param.b64 	[param0], %rd38;
	call.uni 
	free, 
	(
	param0
	);
	} // callseq 4
	{ // callseq 5, 0
	.param .b64 param0;
	st.param.b64 	[param0], %rd39;
	call.uni 
	free, 
	(
	param0
	);
	} // callseq 5
	{ // callseq 6, 0
	.param .b64 param0;
	st.param.b64 	[param0], %rd40;
	call.uni 
	free, 
	(
	param0
	);
	} // callseq 6
	{ // callseq 7, 0
	.param .b64 param0;
	st.param.b64 	[param0], %rd41;
	call.uni 
	free, 
	(
	param0
	);
	} // callseq 7
	ret;

}


// ===== COMPILED SASS (sm_100) =====

	.target	sm_100

	.elftype	@"ET_EXEC"


//--------------------- .note.nv.tkinfo           --------------------------
	.section	.note.nv.tkinfo,"",@"SHT_NOTE"
	.sectionflags	@"SHF_NOTE_NV_TKINFO"
	.tkinfo
        /*0018*/ 	.word	0x00000002
        /*0030*/ 	.string	""
        /*0030*/ 	.string	"ptxas"
        /*0030*/ 	.string	"Cuda compilation tools, release 13.0, V13.0.88"
        /*0030*/ 	.string	"Build cuda_13.0.r13.0/compiler.36424714_0"
        /*0030*/ 	.string	"-arch sm_100 -m 64 "



//--------------------- .note.nv.cuinfo           --------------------------
	.section	.note.nv.cuinfo,"",@"SHT_NOTE"
	.sectionflags	@"SHF_NOTE_NV_CUINFO"
        /*0018*/ 	.short	0x0002
        /*001a*/ 	.short	0x0064
        /*001c*/ 	.short	0x0082
	.zero		2


//--------------------- .nv.info                  --------------------------
	.section	.nv.info,"",@"SHT_CUDA_INFO"
	.align	4


	//----- nvinfo : EIATTR_REGCOUNT
	.align		4
        /*0000*/ 	.byte	0x04, 0x2f
        /*0002*/ 	.short	(.L_1 - .L_0)
	.align		4
.L_0:
        /*0004*/ 	.word	index@(_Z3rk4PdS_S_i)
        /*0008*/ 	.word	0x00000033


	//----- nvinfo : EIATTR_FRAME_SIZE
	.align		4
.L_1:
        /*000c*/ 	.byte	0x04, 0x11
        /*000e*/ 	.short	(.L_3 - .L_2)
	.align		4
.L_2:
        /*0010*/ 	.word	index@($__internal_0_$__cuda_sm20_div_rn_f64_full)
        /*0014*/ 	.word	0x00000000


	//----- nvinfo : EIATTR_FRAME_SIZE
	.align		4
.L_3:
        /*0018*/ 	.byte	0x04, 0x11
        /*001a*/ 	.short	(.L_5 - .L_4)
	.align		4
.L_4:
        /*001c*/ 	.word	index@(_Z3rk4PdS_S_i)
        /*0020*/ 	.word	0x00000000


	//----- nvinfo : EIATTR_MIN_STACK_SIZE
	.align		4
.L_5:
        /*0024*/ 	.byte	0x04, 0x12
        /*0026*/ 	.short	(.L_7 - .L_6)
	.align		4
.L_6:
        /*0028*/ 	.word	index@(_Z3rk4PdS_S_i)
        /*002c*/ 	.word	0x00000000
.L_7:


//--------------------- .nv.compat                --------------------------
	.section	.nv.compat,"",@"SHT_CUDA_COMPAT_INFO"
	.align	4
        /*0000*/ 	.byte	0x02, 0x09, 0x00, 0x00, 0x02, 0x02, 0x01, 0x00, 0x02, 0x05, 0x05, 0x00, 0x03, 0x07, 0x01, 0x01
        /*0010*/ 	.byte	0x02, 0x03, 0x00, 0x00, 0x02, 0x06, 0x01, 0x00, 0x04, 0x0b, 0x08, 0x00, 0x01, 0x00, 0x00, 0x00
        /*0020*/ 	.byte	0x00, 0x00, 0x00, 0x00


//--------------------- .nv.info._Z3rk4PdS_S_i    --------------------------
	.section	.nv.info._Z3rk4PdS_S_i,"",@"SHT_CUDA_INFO"
	.sectionflags	@""
	.align	4


	//----- nvinfo : EIATTR_CUDA_API_VERSION
	.align		4
        /*0000*/ 	.byte	0x04, 0x37
        /*0002*/ 	.short	(.L_9 - .L_8)
.L_8:
        /*0004*/ 	.word	0x00000082


	//----- nvinfo : EIATTR_KPARAM_INFO
	.align		4
.L_9:
        /*0008*/ 	.byte	0x04, 0x17
        /*000a*/ 	.short	(.L_11 - .L_10)
.L_10:
        /*000c*/ 	.word	0x00000000
        /*0010*/ 	.short	0x0003
        /*0012*/ 	.short	0x0018
        /*0014*/ 	.byte	0x00, 0xf0, 0x11, 0x00


	//----- nvinfo : EIATTR_KPARAM_INFO
	.align		4
.L_11:
        /*0018*/ 	.byte	0x04, 0x17
        /*001a*/ 	.short	(.L_13 - .L_12)
.L_12:
        /*001c*/ 	.word	0x00000000
        /*0020*/ 	.short	0x0002
        /*0022*/ 	.short	0x0010
        /*0024*/ 	.byte	0x00, 0xf5, 0x21, 0x00


	//----- nvinfo : EIATTR_KPARAM_INFO
	.align		4
.L_13:
        /*0028*/ 	.byte	0x04, 0x17
        /*002a*/ 	.short	(.L_15 - .L_14)
.L_14:
        /*002c*/ 	.word	0x00000000
        /*0030*/ 	.short	0x0001
        /*0032*/ 	.short	0x0008
        /*0034*/ 	.byte	0x00, 0xf5, 0x21, 0x00


	//----- nvinfo : EIATTR_KPARAM_INFO
	.align		4
.L_15:
        /*0038*/ 	.byte	0x04, 0x17
        /*003a*/ 	.short	(.L_17 - .L_16)
.L_16:
        /*003c*/ 	.word	0x00000000
        /*0040*/ 	.short	0x0000
        /*0042*/ 	.short	0x0000
        /*0044*/ 	.byte	0x00, 0xf5, 0x21, 0x00


	//----- nvinfo : EIATTR_SPARSE_MMA_MASK
	.align		4
.L_17:
        /*0048*/ 	.byte	0x03, 0x50
        /*004a*/ 	.short	0x0000


	//----- nvinfo : EIATTR_MAXREG_COUNT
	.align		4
        /*004c*/ 	.byte	0x03, 0x1b
        /*004e*/ 	.short	0x00ff


	//----- nvinfo : EIATTR_EXTERNS
	.align		4
        /*0050*/ 	.byte	0x04, 0x0f
        /*0052*/ 	.short	(.L_19 - .L_18)


	//   ....[0]....
	.align		4
.L_18:
        /*0054*/ 	.word	index@(malloc)


	//   ....[1]....
	.align		4
        /*0058*/ 	.word	index@(free)


	//----- nvinfo : EIATTR_MERCURY_ISA_VERSION
	.align		4
.L_19:
        /*005c*/ 	.byte	0x03, 0x5f
        /*005e*/ 	.short	0x0101


	//----- nvinfo : EIATTR_VRC_CTA_INIT_COUNT
	.align		4
        /*0060*/ 	.byte	0x02, 0x4a
	.zero		1
	.zero		1


	//----- nvinfo : EIATTR_SYSCALL_OFFSETS
	.align		4
        /*0064*/ 	.byte	0x04, 0x46
        /*0066*/ 	.short	(.L_21 - .L_20)


	//   ....[0]....
.L_20:
        /*0068*/ 	.word	0x000000b0


	//   ....[1]....
        /*006c*/ 	.word	0x00000160


	//   ....[2]....
        /*0070*/ 	.word	0x00000210


	//   ....[3]....
        /*0074*/ 	.word	0x000002c0


	//   ....[4]....
        /*0078*/ 	.word	0x00006e20


	//   ....[5]....
        /*007c*/ 	.word	0x00006e70


	//   ....[6]....
        /*0080*/ 	.word	0x00006ec0


	//   ....[7]....
        /*0084*/ 	.word	0x00006f10


	//----- nvinfo : EIATTR_EXIT_INSTR_OFFSETS
	.align		4
.L_21:
        /*0088*/ 	.byte	0x04, 0x1c
        /*008a*/ 	.short	(.L_23 - .L_22)


	//   ....[0]....
.L_22:
        /*008c*/ 	.word	0x00006f20


	//----- nvinfo : EIATTR_CRS_STACK_SIZE
	.align		4
.L_23:
        /*0090*/ 	.byte	0x04, 0x1e
        /*0092*/ 	.short	(.L_25 - .L_24)
.L_24:
        /*0094*/ 	.word	0x00000000


	//----- nvinfo : EIATTR_CBANK_PARAM_SIZE
	.align		4
.L_25:
        /*0098*/ 	.byte	0x03, 0x19
        /*009a*/ 	.short	0x001c


	//----- nvinfo : EIATTR_PARAM_CBANK
	.align		4
        /*009c*/ 	.byte	0x04, 0x0a
        /*009e*/ 	.short	(.L_27 - .L_26)
	.align		4
.L_26:
        /*00a0*/ 	.word	index@(.nv.constant0._Z3rk4PdS_S_i)
        /*00a4*/ 	.short	0x0380
        /*00a6*/ 	.short	0x001c


	//----- nvinfo : EIATTR_SW_WAR
	.align		4
.L_27:
        /*00a8*/ 	.byte	0x04, 0x36
        /*00aa*/ 	.short	(.L_29 - .L_28)
.L_28:
        /*00ac*/ 	.word	0x00000008
.L_29:


//--------------------- .nv.callgraph             --------------------------
	.section	.nv.callgraph,"",@"SHT_CUDA_CALLGRAPH"
	.align	4
	.sectionentsize	8
	.align		4
        /*0000*/ 	.word	0x00000000
	.align		4
        /*0004*/ 	.word	0xffffffff
	.align		4
        /*0008*/ 	.word	index@(_Z3rk4PdS_S_i)
	.align		4
        /*000c*/ 	.word	index@(free)
	.align		4
        /*0010*/ 	.word	index@(_Z3rk4PdS_S_i)
	.align		4
        /*0014*/ 	.word	index@(malloc)
	.align		4
        /*0018*/ 	.word	0x00000000
	.align		4
        /*001c*/ 	.word	0xfffffffe
	.align		4
        /*0020*/ 	.word	0x00000000
	.align		4
        /*0024*/ 	.word	0xfffffffd
	.align		4
        /*0028*/ 	.word	0x00000000
	.align		4
        /*002c*/ 	.word	0xfffffffc


//--------------------- .nv.constant4             --------------------------
	.section	.nv.constant4,"a",@progbits
	.align	8
	.align		8
.nv.constant4:
        /*0000*/ 	.dword	malloc
	.align		8
        /*0008*/ 	.dword	free


//--------------------- .text._Z3rk4PdS_S_i       --------------------------
	.section	.text._Z3rk4PdS_S_i,"ax",@progbits
	.align	128
        .global         _Z3rk4PdS_S_i
        .type           _Z3rk4PdS_S_i,@function
        .size           _Z3rk4PdS_S_i,(.L_x_106 - _Z3rk4PdS_S_i)
        .other          _Z3rk4PdS_S_i,@"STO_CUDA_ENTRY STV_DEFAULT"
_Z3rk4PdS_S_i:
.text._Z3rk4PdS_S_i:
[----:B------:R-:W0:Y:S01]  /*0000*/  LDC R1, c[0x0][0x37c] ;  /* 0x0000df00ff017b82 */ /* 0x000e220000000800 */
[----:B------:R-:W1:Y:S01]  /*0010*/  LDCU UR36, c[0x0][0x398] ;  /* 0x00007300ff2477ac */ /* 0x000e620008000800 */
[----:B------:R-:W-:-:S06]  /*0020*/  MOV R2, 0x0 ;  /* 0x0000000000027802 */ /* 0x000fcc0000000f00 */
[----:B------:R2:W3:Y:S01]  /*0030*/  LDC.64 R6, c[0x4][R2] ;  /* 0x0100000002067b82 */ /* 0x0004e20000000a00 */
[----:B-1----:R-:W-:-:S06]  /*0040*/  UIMAD.WIDE UR36, UR36, 0x8, URZ ;  /* 0x00000008242478a5 */ /* 0x002fcc000f8e02ff */
[----:B------:R-:W-:Y:S02]  /*0050*/  IMAD.U32 R9, RZ, RZ, UR37 ;  /* 0x00000025ff097e24 */ /* 0x000fe4000f8e00ff */
[----:B------:R-:W-:Y:S02]  /*0060*/  IMAD.U32 R5, RZ, RZ, UR37 ;  /* 0x00000025ff057e24 */ /* 0x000fe4000f8e00ff */
[----:B------:R-:W-:Y:S02]  /*0070*/  IMAD.U32 R4, RZ, RZ, UR36 ;  /* 0x00000024ff047e24 */ /* 0x000fe4000f8e00ff */
[----:B------:R-:W-:Y:S02]  /*0080*/  IMAD.U32 R8, RZ, RZ, UR36 ;  /* 0x00000024ff087e24 */ /* 0x000fe4000f8e00ff */
[----:B--2---:R-:W-:-:S07]  /*0090*/  IMAD.MOV.U32 R5, RZ, RZ, R9 ;  /* 0x000000ffff057224 */ /* 0x004fce00078e0009 */
[----:B------:R-:W-:-:S07]  /*00a0*/  LEPC R20, `(.L_x_0) ;  /* 0x000000001014794e */ /* 0x000fce0000000000 */
[----:B0--3--:R-:W-:Y:S05]  /*00b0*/  CALL.ABS.NOINC R6 ;  /* 0x0000000006007343 */ /* 0x009fea0003c00000 */
.L_x_0:
[----:B------:R0:W1:Y:S01]  /*00c0*/  LDC.64 R6, c[0x4][R2] ;  /* 0x0100000002067b82 */ /* 0x0000620000000a00 */
[----:B------:R-:W-:Y:S02]  /*00d0*/  IMAD.U32 R8, RZ, RZ, UR36 ;  /* 0x00000024ff087e24 */ /* 0x000fe4000f8e00ff */
[----:B------:R-:W-:Y:S02]  /*00e0*/  IMAD.U32 R11, RZ, RZ, UR37 ;  /* 0x00000025ff0b7e24 */ /* 0x000fe4000f8e00ff */
[----:B------:R-:W-:Y:S02]  /*00f0*/  IMAD.MOV.U32 R16, RZ, RZ, R4 ;  /* 0x000000ffff107224 */ /* 0x000fe400078e0004 */
[----:B------:R-:W-:Y:S02]  /*0100*/  IMAD.MOV.U32 R17, RZ, RZ, R5 ;  /* 0x000000ffff117224 */ /* 0x000fe400078e0005 */
[----:B------:R-:W-:Y:S02]  /*0110*/  IMAD.U32 R9, RZ, RZ, UR37 ;  /* 0x00000025ff097e24 */ /* 0x000fe4000f8e00ff */
[----:B------:R-:W-:-:S02]  /*0120*/  IMAD.U32 R10, RZ, RZ, UR36 ;  /* 0x00000024ff0a7e24 */ /* 0x000fc4000f8e00ff */
[----:B------:R-:W-:Y:S02]  /*0130*/  IMAD.MOV.U32 R4, RZ, RZ, R8 ;  /* 0x000000ffff047224 */ /* 0x000fe400078e0008 */
[----:B0-----:R-:W-:-:S07]  /*0140*/  IMAD.MOV.U32 R5, RZ, RZ, R11 ;  /* 0x000000ffff057224 */ /* 0x001fce00078e000b */
[----:B------:R-:W-:-:S07]  /*0150*/  LEPC R20, `(.L_x_1) ;  /* 0x000000001014794e */ /* 0x000fce0000000000 */
[----:B-1----:R-:W-:Y:S05]  /*0160*/  CALL.ABS.NOINC R6 ;  /* 0x0000000006007343 */ /* 0x002fea0003c00000 */
.L_x_1:
        /* <DEDUP_REMOVED lines=11> */
.L_x_2:
[----:B------:R-:W0:Y:S01]  /*0220*/  LDC.64 R2, c[0x4][R2] ;  /* 0x0100000002027b82 */ /* 0x000e220000000a00 */
[----:B------:R-:W-:Y:S02]  /*0230*/  IMAD.U32 R6, RZ, RZ, UR36 ;  /* 0x00000024ff067e24 */ /* 0x000fe4000f8e00ff */
[----:B------:R-:W-:Y:S02]  /*0240*/  IMAD.U32 R9, RZ, RZ, UR37 ;  /* 0x00000025ff097e24 */ /* 0x000fe4000f8e00ff */
[----:B------:R-:W-:Y:S02]  /*0250*/  IMAD.MOV.U32 R22, RZ, RZ, R4 ;  /* 0x000000ffff167224 */ /* 0x000fe400078e0004 */
[----:B------:R-:W-:Y:S02]  /*0260*/  IMAD.MOV.U32 R23, RZ, RZ, R5 ;  /* 0x000000ffff177224 */ /* 0x000fe400078e0005 */
[----:B------:R-:W-:Y:S02]  /*0270*/  IMAD.U32 R7, RZ, RZ, UR37 ;  /* 0x00000025ff077e24 */ /* 0x000fe4000f8e00ff */
[----:B------:R-:W-:-:S02]  /*0280*/  IMAD.U32 R8, RZ, RZ, UR36 ;  /* 0x00000024ff087e24 */ /* 0x000fc4000f8e00ff */
[----:B------:R-:W-:Y:S02]  /*0290*/  IMAD.MOV.U32 R4, RZ, RZ, R6 ;  /* 0x000000ffff047224 */ /* 0x000fe400078e0006 */
[----:B------:R-:W-:-:S07]  /*02a0*/  IMAD.MOV.U32 R5, RZ, RZ, R9 ;  /* 0x000000ffff057224 */ /* 0x000fce00078e0009 */
[----:B------:R-:W-:-:S07]  /*02b0*/  LEPC R20, `(.L_x_3) ;  /* 0x000000001014794e */ /* 0x000fce0000000000 */
[----:B0-----:R-:W-:Y:S05]  /*02c0*/  CALL.ABS.NOINC R2 ;  /* 0x0000000002007343 */ /* 0x001fea0003c00000 */
.L_x_3:
[----:B------:R-:W0:Y:S01]  /*02d0*/  LDCU UR4, c[0x0][0x398] ;  /* 0x00007300ff0477ac */ /* 0x000e220008000800 */
[----:B------:R-:W1:Y:S01]  /*02e0*/  LDC.64 R36, c[0x0][0x358] ;  /* 0x0000d600ff247b82 */ /* 0x000e620000000a00 */
[----:B------:R-:W-:Y:S02]  /*02f0*/  IMAD.MOV.U32 R24, RZ, RZ, R4 ;  /* 0x000000ffff187224 */ /* 0x000fe400078e0004 */
[----:B------:R-:W-:Y:S02]  /*0300*/  IMAD.MOV.U32 R25, RZ, RZ, R5 ;  /* 0x000000ffff197224 */ /* 0x000fe400078e0005 */
[----:B0-----:R-:W-:-:S05]  /*0310*/  IMAD.U32 R0, RZ, RZ, UR4 ;  /* 0x00000004ff007e24 */ /* 0x001fca000f8e00ff */
[----:B------:R-:W-:-:S13]  /*0320*/  ISETP.GE.AND P0, PT, R0, 0x1, PT ;  /* 0x000000010000780c */ /* 0x000fda0003f06270 */
[----:B------:R-:W-:Y:S05]  /*0330*/  @!P0 BRA `(.L_x_4) ;  /* 0x00000014003c8947 */ /* 0x000fea0003800000 */
[C---:B------:R-:W-:Y:S01]  /*0340*/  VIADD R28, R0.reuse, 0xffffffff ;  /* 0xffffffff001c7836 */ /* 0x040fe20000000000 */
[----:B------:R-:W-:Y:S01]  /*0350*/  LOP3.LUT R29, R0, 0x7, RZ, 0xc0, !PT ;  /* 0x00000007001d7812 */ /* 0x000fe200078ec0ff */
[----:B------:R-:W-:-:S03]  /*0360*/  IMAD.MOV.U32 R3, RZ, RZ, RZ ;  /* 0x000000ffff037224 */ /* 0x000fc600078e00ff */
[----:B------:R-:W-:Y:S02]  /*0370*/  ISETP.GE.U32.AND P0, PT, R28, 0x7, PT ;  /* 0x000000071c00780c */ /* 0x000fe40003f06070 */
[----:B------:R-:W-:-:S11]  /*0380*/  ISETP.NE.AND P1, PT, R29, RZ, PT ;  /* 0x000000ff1d00720c */ /* 0x000fd60003f25270 */
[----:B------:R-:W-:Y:S05]  /*0390*/  @!P0 BRA `(.L_x_5) ;  /* 0x00000004000c8947 */ /* 0x000fea0003800000 */
[----:B------:R-:W-:Y:S01]  /*03a0*/  BSSY.RECONVERGENT B0, `(.L_x_5) ;  /* 0x0000042000007945 */ /* 0x000fe20003800200 */
[----:B------:R-:W-:Y:S01]  /*03b0*/  LOP3.LUT R3, R0, 0x7ffffff8, RZ, 0xc0, !PT ;  /* 0x7ffffff800037812 */ /* 0x000fe200078ec0ff */
[----:B------:R-:W-:-:S07]  /*03c0*/  IMAD.MOV.U32 R31, RZ, RZ, RZ ;  /* 0x000000ffff1f7224 */ /* 0x000fce00078e00ff */
.L_x_6:
[----:B------:R-:W0:Y:S01]  /*03d0*/  LDC.64 R4, c[0x0][0x380] ;  /* 0x0000e000ff047b82 */ /* 0x000e220000000a00 */
[----:B-1----:R-:W-:Y:S02]  /*03e0*/  R2UR UR4, R36 ;  /* 0x00000000240472ca */ /* 0x002fe400000e0000 */
[----:B------:R-:W-:Y:S01]  /*03f0*/  R2UR UR5, R37 ;  /* 0x00000000250572ca */ /* 0x000fe200000e0000 */
[----:B0-----:R-:W-:-:S12]  /*0400*/  IMAD.WIDE.U32 R4, R31, 0x8, R4 ;  /* 0x000000081f047825 */ /* 0x001fd800078e0004 */
[----:B---3--:R-:W2:Y:S01]  /*0410*/  LDG.E.64 R6, desc[UR4][R4.64] ;  /* 0x0000000404067981 */ /* 0x008ea2000c1e1b00 */
[C---:B------:R-:W-:Y:S01]  /*0420*/  R2UR UR6, R36.reuse ;  /* 0x00000000240672ca */ /* 0x040fe200000e0000 */
[----:B------:R-:W-:Y:S01]  /*0430*/  IMAD.WIDE.U32 R8, R31, 0x8, R16 ;  /* 0x000000081f087825 */ /* 0x000fe200078e0010 */
[----:B------:R-:W-:Y:S02]  /*0440*/  R2UR UR7, R37 ;  /* 0x00000000250772ca */ /* 0x000fe400000e0000 */
[----:B------:R-:W-:Y:S01]  /*0450*/  R2UR UR8, R36 ;  /* 0x00000000240872ca */ /* 0x000fe200000e0000 */
[----:B------:R-:W-:Y:S01]  /*0460*/  IMAD.WIDE.U32 R10, R31, 0x8, R18 ;  /* 0x000000081f0a7825 */ /* 0x000fe200078e0012 */
[----:B------:R-:W-:Y:S01]  /*0470*/  R2UR UR9, R37 ;  /* 0x00000000250972ca */ /* 0x000fe200000e0000 */
[----:B--2---:R-:W-:Y:S08]  /*0480*/  ST.E.64 desc[UR4][R8.64], R6 ;  /* 0x0000000608007985 */ /* 0x004ff0000c101b04 */
[----:B------:R0:W-:Y:S04]  /*0490*/  ST.E.64 desc[UR6][R10.64], R6 ;  /* 0x000000060a007985 */ /* 0x0001e8000c101b06 */
[----:B------:R-:W2:Y:S01]  /*04a0*/  LDG.E.64 R12, desc[UR8][R4.64] ;  /* 0x00000008040c7981 */ /* 0x000ea2000c1e1b00 */
[----:B------:R-:W-:-:S04]  /*04b0*/  IMAD.WIDE.U32 R14, R31, 0x8, R22 ;  /* 0x000000081f0e7825 */ /* 0x000fc800078e0016 */
[C---:B------:R-:W-:Y:S01]  /*04c0*/  IMAD.WIDE.U32 R20, R31.reuse, 0x8, R24 ;  /* 0x000000081f147825 */ /* 0x040fe200078e0018 */
[----:B--2---:R-:W-:Y:S04]  /*04d0*/  ST.E.64 desc[UR4][R14.64], R12 ;  /* 0x0000000c0e007985 */ /* 0x004fe8000c101b04 */
[----:B------:R1:W-:Y:S04]  /*04e0*/  ST.E.64 desc[UR6][R20.64], R12 ;  /* 0x0000000c14007985 */ /* 0x0003e8000c101b06 */
[----:B------:R-:W2:Y:S04]  /*04f0*/  LDG.E.64 R26, desc[UR8][R4.64+0x8] ;  /* 0x00000808041a7981 */ /* 0x000ea8000c1e1b00 */
[----:B--2---:R-:W-:Y:S04]  /*0500*/  ST.E.64 desc[UR4][R8.64+0x8], R26 ;  /* 0x0000081a08007985 */ /* 0x004fe8000c101b04 */
[----:B------:R2:W-:Y:S04]  /*0510*/  ST.E.64 desc[UR6][R10.64+0x8], R26 ;  /* 0x0000081a0a007985 */ /* 0x0005e8000c101b06 */
[----:B0-----:R-:W3:Y:S04]  /*0520*/  LDG.E.64 R6, desc[UR8][R4.64+0x8] ;  /* 0x0000080804067981 */ /* 0x001ee8000c1e1b00 */
[----:B---3--:R-:W-:Y:S04]  /*0530*/  ST.E.64 desc[UR4][R14.64+0x8], R6 ;  /* 0x000008060e007985 */ /* 0x008fe8000c101b04 */
[----:B------:R0:W-:Y:S04]  /*0540*/  ST.E.64 desc[UR6][R20.64+0x8], R6 ;  /* 0x0000080614007985 */ /* 0x0001e8000c101b06 */
[----:B-1----:R-:W3:Y:S04]  /*0550*/  LDG.E.64 R12, desc[UR8][R4.64+0x10] ;  /* 0x00001008040c7981 */ /* 0x002ee8000c1e1b00 */
[----:B---3--:R-:W-:Y:S04]  /*0560*/  ST.E.64 desc[UR4][R8.64+0x10], R12 ;  /* 0x0000100c08007985 */ /* 0x008fe8000c101b04 */
[----:B------:R1:W-:Y:S04]  /*0570*/  ST.E.64 desc[UR6][R10.64+0x10], R12 ;  /* 0x0000100c0a007985 */ /* 0x0003e8000c101b06 */
[----:B--2---:R-:W2:Y:S04]  /*0580*/  LDG.E.64 R26, desc[UR8][R4.64+0x10] ;  /* 0x00001008041a7981 */ /* 0x004ea8000c1e1b00 */
        /* <DEDUP_REMOVED lines=24> */
[----:B---3--:R3:W-:Y:S04]  /*0710*/  ST.E.64 desc[UR4][R14.64+0x30], R12 ;  /* 0x0000300c0e007985 */ /* 0x0087e8000c101b04 */
[----:B------:R3:W-:Y:S04]  /*0720*/  ST.E.64 desc[UR6][R20.64+0x30], R12 ;  /* 0x0000300c14007985 */ /* 0x0007e8000c101b06 */
[----:B--2---:R-:W2:Y:S01]  /*0730*/  LDG.E.64 R26, desc[UR8][R4.64+0x38] ;  /* 0x00003808041a7981 */ /* 0x004ea2000c1e1b00 */
[----:B------:R-:W-:-:S05]  /*0740*/  VIADD R31, R31, 0x8 ;  /* 0x000000081f1f7836 */ /* 0x000fca0000000000 */
[----:B------:R-:W-:Y:S01]  /*0750*/  ISETP.NE.AND P0, PT, R31, R3, PT ;  /* 0x000000031f00720c */ /* 0x000fe20003f05270 */
[----:B--2---:R3:W-:Y:S04]  /*0760*/  ST.E.64 desc[UR4][R8.64+0x38], R26 ;  /* 0x0000381a08007985 */ /* 0x0047e8000c101b04 */
[----:B------:R3:W-:Y:S04]  /*0770*/  ST.E.64 desc[UR6][R10.64+0x38], R26 ;  /* 0x0000381a0a007985 */ /* 0x0007e8000c101b06 */
[----:B0-----:R-:W2:Y:S04]  /*0780*/  LDG.E.64 R6, desc[UR8][R4.64+0x38] ;  /* 0x0000380804067981 */ /* 0x001ea8000c1e1b00 */
[----:B--2---:R3:W-:Y:S04]  /*0790*/  ST.E.64 desc[UR4][R14.64+0x38], R6 ;  /* 0x000038060e007985 */ /* 0x0047e8000c101b04 */
[----:B------:R3:W-:Y:S01]  /*07a0*/  ST.E.64 desc[UR6][R20.64+0x38], R6 ;  /* 0x0000380614007985 */ /* 0x0007e2000c101b06 */
[----:B------:R-:W-:Y:S05]  /*07b0*/  @P0 BRA `(.L_x_6) ;  /* 0xfffffffc00040947 */ /* 0x000fea000383ffff */
[----:B------:R-:W-:Y:S05]  /*07c0*/  BSYNC.RECONVERGENT B0 ;  /* 0x0000000000007941 */ /* 0x000fea0003800200 */
.L_x_5:
[----:B------:R-:W-:Y:S05]  /*07d0*/  @!P1 BRA `(.L_x_7) ;  /* 0x0000000400609947 */ /* 0x000fea0003800000 */
[----:B------:R-:W-:Y:S02]  /*07e0*/  ISETP.GE.U32.AND P0, PT, R29, 0x4, PT ;  /* 0x000000041d00780c */ /* 0x000fe40003f06070 */
[----:B------:R-:W-:-:S04]  /*07f0*/  LOP3.LUT R2, R0, 0x3, RZ, 0xc0, !PT ;  /* 0x0000000300027812 */ /* 0x000fc800078ec0ff */
[----:B------:R-:W-:-:S07]  /*0800*/  ISETP.NE.AND P1, PT, R2, RZ, PT ;  /* 0x000000ff0200720c */ /* 0x000fce0003f25270 */
[----:B------:R-:W-:Y:S06]  /*0810*/  @!P0 BRA `(.L_x_8) ;  /* 0x0000000000948947 */ /* 0x000fec0003800000 */
        /* <DEDUP_REMOVED lines=28> */
[----:B--2---:R2:W-:Y:S04]  /*09e0*/  ST.E.64 desc[UR4][R14.64+0x10], R26 ;  /* 0x0000101a0e007985 */ /* 0x0045e8000c101b04 */
[----:B------:R2:W-:Y:S04]  /*09f0*/  ST.E.64 desc[UR6][R20.64+0x10], R26 ;  /* 0x0000101a14007985 */ /* 0x0005e8000c101b06 */
[----:B0-----:R-:W3:Y:S04]  /*0a00*/  LDG.E.64 R6, desc[UR8][R4.64+0x18] ;  /* 0x0000180804067981 */ /* 0x001ee8000c1e1b00 */
[----:B---3--:R2:W-:Y:S04]  /*0a10*/  ST.E.64 desc[UR4][R8.64+0x18], R6 ;  /* 0x0000180608007985 */ /* 0x0085e8000c101b04 */
[----:B------:R2:W-:Y:S04]  /*0a20*/  ST.E.64 desc[UR6][R10.64+0x18], R6 ;  /* 0x000018060a007985 */ /* 0x0005e8000c101b06 */
[----:B-1----:R-:W3:Y:S01]  /*0a30*/  LDG.E.64 R12, desc[UR8][R4.64+0x18] ;  /* 0x00001808040c7981 */ /* 0x002ee2000c1e1b00 */
[----:B------:R-:W-:-:S03]  /*0a40*/  VIADD R3, R3, 0x4 ;  /* 0x0000000403037836 */ /* 0x000fc60000000000 */
[----:B---3--:R2:W-:Y:S04]  /*0a50*/  ST.E.64 desc[UR4][R14.64+0x18], R12 ;  /* 0x0000180c0e007985 */ /* 0x0085e8000c101b04 */
[----:B------:R2:W-:Y:S02]  /*0a60*/  ST.E.64 desc[UR6][R20.64+0x18], R12 ;  /* 0x0000180c14007985 */ /* 0x0005e4000c101b06 */
.L_x_8:
[----:B------:R-:W-:Y:S05]  /*0a70*/  @!P1 BRA `(.L_x_7) ;  /* 0x0000000000b89947 */ /* 0x000fea0003800000 */
[----:B------:R-:W-:-:S13]  /*0a80*/  ISETP.NE.AND P0, PT, R2, 0x1, PT ;  /* 0x000000010200780c */ /* 0x000fda0003f05270 */
[----:B------:R-:W2:Y:S01]  /*0a90*/  @P0 LDC.64 R4, c[0x0][0x380] ;  /* 0x0000e000ff040b82 */ /* 0x000ea20000000a00 */
[----:B-1----:R-:W-:Y:S02]  /*0aa0*/  @P0 R2UR UR4, R36 ;  /* 0x00000000240402ca */ /* 0x002fe400000e0000 */
[----:B------:R-:W-:Y:S01]  /*0ab0*/  @P0 R2UR UR5, R37 ;  /* 0x00000000250502ca */ /* 0x000fe200000e0000 */
[----:B--23--:R-:W-:-:S12]  /*0ac0*/  @P0 IMAD.WIDE.U32 R10, R3, 0x8, R4 ;  /* 0x00000008030a0825 */ /* 0x00cfd800078e0004 */
[----:B------:R-:W2:Y:S01]  /*0ad0*/  @P0 LDG.E.64 R4, desc[UR4][R10.64] ;  /* 0x000000040a040981 */ /* 0x000ea2000c1e1b00 */
[C---:B------:R-:W-:Y:S01]  /*0ae0*/  @P0 R2UR UR6, R36.reuse ;  /* 0x00000000240602ca */ /* 0x040fe200000e0000 */
[----:B------:R-:W-:Y:S01]  /*0af0*/  @P0 IMAD.WIDE.U32 R12, R3, 0x8, R16 ;  /* 0x00000008030c0825 */ /* 0x000fe200078e0010 */
[----:B------:R-:W-:Y:S02]  /*0b00*/  @P0 R2UR UR7, R37 ;  /* 0x00000000250702ca */ /* 0x000fe400000e0000 */
[----:B------:R-:W-:Y:S01]  /*0b10*/  @P0 R2UR UR8, R36 ;  /* 0x00000000240802ca */ /* 0x000fe200000e0000 */
[----:B------:R-:W-:Y:S01]  /*0b20*/  @P0 IMAD.WIDE.U32 R14, R3, 0x8, R18 ;  /* 0x00000008030e0825 */ /* 0x000fe200078e0012 */
[----:B------:R-:W-:Y:S01]  /*0b30*/  @P0 R2UR UR9, R37 ;  /* 0x00000000250902ca */ /* 0x000fe200000e0000 */
[----:B--2---:R-:W-:Y:S08]  /*0b40*/  @P0 ST.E.64 desc[UR4][R12.64], R4 ;  /* 0x000000040c000985 */ /* 0x004ff0000c101b04 */
[----:B------:R0:W-:Y:S04]  /*0b50*/  @P0 ST.E.64 desc[UR6][R14.64], R4 ;  /* 0x000000040e000985 */ /* 0x0001e8000c101b06 */
[----:B------:R-:W2:Y:S01]  /*0b60*/  @P0 LDG.E.64 R6, desc[UR8][R10.64] ;  /* 0x000000080a060981 */ /* 0x000ea2000c1e1b00 */
[----:B------:R-:W-:-:S04]  /*0b70*/  @P0 IMAD.WIDE.U32 R20, R3, 0x8, R22 ;  /* 0x0000000803140825 */ /* 0x000fc800078e0016 */
[----:B------:R-:W-:Y:S01]  /*0b80*/  @P0 IMAD.WIDE.U32 R26, R3, 0x8, R24 ;  /* 0x00000008031a0825 */ /* 0x000fe200078e0018 */
[----:B--2---:R-:W-:Y:S04]  /*0b90*/  @P0 ST.E.64 desc[UR4][R20.64], R6 ;  /* 0x0000000614000985 */ /* 0x004fe8000c101b04 */
[----:B------:R1:W-:Y:S04]  /*0ba0*/  @P0 ST.E.64 desc[UR6][R26.64], R6 ;  /* 0x000000061a000985 */ /* 0x0003e8000c101b06 */
[----:B------:R-:W2:Y:S01]  /*0bb0*/  @P0 LDG.E.64 R8, desc[UR8][R10.64+0x8] ;  /* 0x000008080a080981 */ /* 0x000ea2000c1e1b00 */
[----:B------:R-:W-:-:S04]  /*0bc0*/  LOP3.LUT R2, R0, 0x1, RZ, 0xc0, !PT ;  /* 0x0000000100027812 */ /* 0x000fc800078ec0ff */
[----:B------:R-:W-:-:S13]  /*0bd0*/  ISETP.NE.U32.AND P1, PT, R2, 0x1, PT ;  /* 0x000000010200780c */ /* 0x000fda0003f25070 */
[----:B------:R-:W1:Y:S01]  /*0be0*/  @!P1 LDC.64 R30, c[0x0][0x380] ;  /* 0x0000e000ff1e9b82 */ /* 0x000e620000000a00 */
[----:B--2---:R-:W-:Y:S04]  /*0bf0*/  @P0 ST.E.64 desc[UR4][R12.64+0x8], R8 ;  /* 0x000008080c000985 */ /* 0x004fe8000c101b04 */
[----:B------:R2:W-:Y:S04]  /*0c00*/  @P0 ST.E.64 desc[UR6][R14.64+0x8], R8 ;  /* 0x000008080e000985 */ /* 0x0005e8000c101b06 */
[----:B0-----:R-:W3:Y:S01]  /*0c10*/  @P0 LDG.E.64 R4, desc[UR8][R10.64+0x8] ;  /* 0x000008080a040981 */ /* 0x001ee2000c1e1b00 */
[----:B------:R-:W-:Y:S01]  /*0c20*/  @!P1 R2UR UR8, R36 ;  /* 0x00000000240892ca */ /* 0x000fe200000e0000 */
[----:B------:R-:W-:Y:S01]  /*0c30*/  @P0 VIADD R3, R3, 0x2 ;  /* 0x0000000203030836 */ /* 0x000fe20000000000 */
[----:B------:R-:W-:-:S03]  /*0c40*/  @!P1 R2UR UR9, R37 ;  /* 0x00000000250992ca */ /* 0x000fc600000e0000 */
[C---:B-1----:R-:W-:Y:S01]  /*0c50*/  @!P1 IMAD.WIDE.U32 R6, R3.reuse, 0x8, R30 ;  /* 0x0000000803069825 */ /* 0x042fe200078e001e */
[----:B---3--:R-:W-:Y:S04]  /*0c60*/  @P0 ST.E.64 desc[UR4][R20.64+0x8], R4 ;  /* 0x0000080414000985 */ /* 0x008fe8000c101b04 */
[----:B------:R0:W-:Y:S05]  /*0c70*/  @P0 ST.E.64 desc[UR6][R26.64+0x8], R4 ;  /* 0x000008041a000985 */ /* 0x0001ea000c101b06 */
[----:B--2---:R-:W2:Y:S01]  /*0c80*/  @!P1 LDG.E.64 R8, desc[UR8][R6.64] ;  /* 0x0000000806089981 */ /* 0x004ea2000c1e1b00 */
[----:B------:R-:W-:Y:S01]  /*0c90*/  @!P1 R2UR UR4, R36 ;  /* 0x00000000240492ca */ /* 0x000fe200000e0000 */
[----:B------:R-:W-:Y:S01]  /*0ca0*/  @!P1 IMAD.WIDE.U32 R10, R3, 0x8, R16 ;  /* 0x00000008030a9825 */ /* 0x000fe200078e0010 */
[----:B------:R-:W-:-:S02]  /*0cb0*/  @!P1 R2UR UR5, R37 ;  /* 0x00000000250592ca */ /* 0x000fc400000e0000 */
[----:B------:R-:W-:Y:S01]  /*0cc0*/  @!P1 R2UR UR6, R36 ;  /* 0x00000000240692ca */ /* 0x000fe200000e0000 */
[----:B------:R-:W-:Y:S01]  /*0cd0*/  @!P1 IMAD.WIDE.U32 R12, R3, 0x8, R18 ;  /* 0x00000008030c9825 */ /* 0x000fe200078e0012 */
[----:B------:R-:W-:-:S09]  /*0ce0*/  @!P1 R2UR UR7, R37 ;  /* 0x00000000250792ca */ /* 0x000fd200000e0000 */
[----:B--2---:R4:W-:Y:S04]  /*0cf0*/  @!P1 ST.E.64 desc[UR4][R10.64], R8 ;  /* 0x000000080a009985 */ /* 0x0049e8000c101b04 */
[----:B------:R4:W-:Y:S04]  /*0d00*/  @!P1 ST.E.64 desc[UR6][R12.64], R8 ;  /* 0x000000080c009985 */ /* 0x0009e8000c101b06 */
[----:B------:R-:W2:Y:S01]  /*0d10*/  @!P1 LDG.E.64 R14, desc[UR8][R6.64] ;  /* 0x00000008060e9981 */ /* 0x000ea2000c1e1b00 */
[----:B0-----:R-:W-:-:S04]  /*0d20*/  @!P1 IMAD.WIDE.U32 R4, R3, 0x8, R22 ;  /* 0x0000000803049825 */ /* 0x001fc800078e0016 */
[----:B------:R-:W-:Y:S01]  /*0d30*/  @!P1 IMAD.WIDE.U32 R2, R3, 0x8, R24 ;  /* 0x0000000803029825 */ /* 0x000fe200078e0018 */
[----:B--2---:R4:W-:Y:S04]  /*0d40*/  @!P1 ST.E.64 desc[UR4][R4.64], R14 ;  /* 0x0000000e04009985 */ /* 0x0049e8000c101b04 */
[----:B------:R4:W-:Y:S02]  /*0d50*/  @!P1 ST.E.64 desc[UR6][R2.64], R14 ;  /* 0x0000000e02009985 */ /* 0x0009e4000c101b06 */
.L_x_7:
[----:B----4-:R-:W-:Y:S01]  /*0d60*/  VIADD R2, R29, 0xffffffff ;  /* 0xffffffff1d027836 */ /* 0x010fe20000000000 */
[----:B------:R-:W-:Y:S01]  /*0d70*/  BSSY.RECONVERGENT B0, `(.L_x_4) ;  /* 0x00000ab000007945 */ /* 0x000fe20003800200 */
[C---:B------:R-:W-:Y:S01]  /*0d80*/  LOP3.LUT R30, R0.reuse, 0x3, RZ, 0xc0, !PT ;  /* 0x00000003001e7812 */ /* 0x040fe200078ec0ff */
[----:B------:R-:W-:Y:S01]  /*0d90*/  IMAD.MOV.U32 R5, RZ, RZ, RZ ;  /* 0x000000ffff057224 */ /* 0x000fe200078e00ff */
[----:B------:R-:W-:Y:S02]  /*0da0*/  LOP3.LUT R4, R0, 0x7ffffff8, RZ, 0xc0, !PT ;  /* 0x7ffffff800047812 */ /* 0x000fe400078ec0ff */
[----:B------:R-:W-:-:S13]  /*0db0*/  ISETP.GE.U32.AND P1, PT, R2, 0x3, PT ;  /* 0x000000030200780c */ /* 0x000fda0003f26070 */
.L_x_15:
[----:B-1----:R-:W-:Y:S01]  /*0dc0*/  R2UR UR4, R36 ;  /* 0x00000000240472ca */ /* 0x002fe200000e0000 */
[----:B0-23--:R-:W-:Y:S01]  /*0dd0*/  IMAD.WIDE.U32 R2, R5, 0x8, R16 ;  /* 0x0000000805027825 */ /* 0x00dfe200078e0010 */
[----:B------:R-:W-:-:S13]  /*0de0*/  R2UR UR5, R37 ;  /* 0x00000000250572ca */ /* 0x000fda00000e0000 */
[----:B--23-5:R0:W5:Y:S01]  /*0df0*/  LD.E.64 R10, desc[UR4][R2.64] ;  /* 0x00000004020a7980 */ /* 0x02c162000c101b00 */
[----:B------:R-:W1:Y:S01]  /*0e00*/  LDCU UR4, c[0x0][0x398] ;  /* 0x00007300ff0477ac */ /* 0x000e620008000800 */
[----:B------:R-:W-:Y:S01]  /*0e10*/  ISETP.GE.U32.AND P2, PT, R28, 0x7, PT ;  /* 0x000000071c00780c */ /* 0x000fe20003f46070 */
[----:B------:R-:W-:Y:S02]  /*0e20*/  IMAD.MOV.U32 R7, RZ, RZ, RZ ;  /* 0x000000ffff077224 */ /* 0x000fe400078e00ff */
[----:B-1----:R-:W-:-:S04]  /*0e30*/  IMAD.U32 R0, RZ, RZ, UR4 ;  /* 0x00000004ff007e24 */ /* 0x002fc8000f8e00ff */
[C---:B------:R-:W-:Y:S02]  /*0e40*/  IMAD R6, R5.reuse, R0, RZ ;  /* 0x0000000005067224 */ /* 0x040fe400078e02ff */
[----:B------:R-:W-:-:S05]  /*0e50*/  VIADD R5, R5, 0x1 ;  /* 0x0000000105057836 */ /* 0x000fca0000000000 */
[----:B------:R-:W-:Y:S01]  /*0e60*/  ISETP.NE.AND P0, PT, R5, R0, PT ;  /* 0x000000000500720c */ /* 0x000fe20003f05270 */
[----:B0-----:R-:W-:-:S12]  /*0e70*/  @!P2 BRA `(.L_x_9) ;  /* 0x0000000000e8a947 */ /* 0x001fd80003800000 */
[----:B------:R-:W-:Y:S01]  /*0e80*/  BSSY.RECONVERGENT B1, `(.L_x_10) ;  /* 0x0000038000017945 */ /* 0x000fe20003800200 */
[----:B------:R-:W-:-:S07]  /*0e90*/  IMAD.MOV.U32 R7, RZ, RZ, RZ ;  /* 0x000000ffff077224 */ /* 0x000fce00078e00ff */
.L_x_11:
[----:B------:R-:W0:Y:S01]  /*0ea0*/  LDC.64 R8, c[0x0][0x380] ;  /* 0x0000e000ff087b82 */ /* 0x000e220000000a00 */
[----:B------:R-:W-:Y:S01]  /*0eb0*/  R2UR UR6, R36 ;  /* 0x00000000240672ca */ /* 0x000fe200000e0000 */
[----:B--2---:R-:W-:Y:S01]  /*0ec0*/  IMAD.IADD R15, R6, 0x1, R7 ;  /* 0x00000001060f7824 */ /* 0x004fe200078e0207 */
[C---:B------:R-:W-:Y:S02]  /*0ed0*/  R2UR UR7, R37.reuse ;  /* 0x00000000250772ca */ /* 0x040fe400000e0000 */
[----:B------:R-:W-:Y:S02]  /*0ee0*/  R2UR UR4, R36 ;  /* 0x00000000240472ca */ /* 0x000fe400000e0000 */
[----:B------:R-:W-:Y:S01]  /*0ef0*/  R2UR UR5, R37 ;  /* 0x00000000250572ca */ /* 0x000fe200000e0000 */
[----:B------:R-:W1:Y:S01]  /*0f00*/  LDC.64 R12, c[0x0][0x388] ;  /* 0x0000e200ff0c7b82 */ /* 0x000e620000000a00 */
[----:B0-----:R-:W-:-:S07]  /*0f10*/  IMAD.WIDE.U32 R8, R7, 0x8, R8 ;  /* 0x0000000807087825 */ /* 0x001fce00078e0008 */
[----:B------:R-:W2:Y:S01]  /*0f20*/  LDG.E.64 R20, desc[UR6][R8.64] ;  /* 0x0000000608147981 */ /* 0x000ea2000c1e1b00 */
[----:B-1----:R-:W-:-:S05]  /*0f30*/  IMAD.WIDE.U32 R12, R15, 0x8, R12 ;  /* 0x000000080f0c7825 */ /* 0x002fca00078e000c */
[----:B------:R-:W3:Y:S01]  /*0f40*/  LDG.E.64 R14, desc[UR4][R12.64] ;  /* 0x000000040c0e7981 */ /* 0x000ee2000c1e1b00 */
[----:B------:R-:W-:Y:S02]  /*0f50*/  R2UR UR8, R36 ;  /* 0x00000000240872ca */ /* 0x000fe400000e0000 */
[----:B------:R-:W-:Y:S01]  /*0f60*/  R2UR UR9, R37 ;  /* 0x00000000250972ca */ /* 0x000fe200000e0000 */
[----:B--2---:R-:W-:-:S08]  /*0f70*/  DFMA R20, RZ, R20, R20 ;  /* 0x00000014ff14722b */ /* 0x004fd00000000014 */
[----:B---3-5:R-:W-:-:S07]  /*0f80*/  DFMA R14, R14, R20, R10 ;  /* 0x000000140e0e722b */ /* 0x028fce000000000a */
[----:B------:R0:W-:Y:S04]  /*0f90*/  ST.E.64 desc[UR4][R2.64], R14 ;  /* 0x0000000e02007985 */ /* 0x0001e8000c101b04 */
[----:B------:R-:W2:Y:S04]  /*0fa0*/  LDG.E.64 R20, desc[UR8][R8.64+0x8] ;  /* 0x0000080808147981 */ /* 0x000ea8000c1e1b00 */
[----:B------:R-:W3:Y:S01]  /*0fb0*/  LDG.E.64 R10, desc[UR6][R12.64+0x8] ;  /* 0x000008060c0a7981 */ /* 0x000ee2000c1e1b00 */
[----:B--2---:R-:W-:-:S08]  /*0fc0*/  DFMA R20, RZ, R20, R20 ;  /* 0x00000014ff14722b */ /* 0x004fd00000000014 */
[----:B---3--:R-:W-:-:S07]  /*0fd0*/  DFMA R10, R10, R20, R14 ;  /* 0x000000140a0a722b */ /* 0x008fce000000000e */
[----:B------:R1:W-:Y:S04]  /*0fe0*/  ST.E.64 desc[UR4][R2.64], R10 ;  /* 0x0000000a02007985 */ /* 0x0003e8000c101b04 */
[----:B------:R-:W2:Y:S04]  /*0ff0*/  LDG.E.64 R26, desc[UR8][R8.64+0x10] ;  /* 0x00001008081a7981 */ /* 0x000ea8000c1e1b00 */
[----:B------:R-:W3:Y:S01]  /*1000*/  LDG.E.64 R20, desc[UR6][R12.64+0x10] ;  /* 0x000010060c147981 */ /* 0x000ee2000c1e1b00 */
[----:B--2---:R-:W-:-:S08]  /*1010*/  DFMA R26, RZ, R26, R26 ;  /* 0x0000001aff1a722b */ /* 0x004fd0000000001a */
[----:B---3--:R-:W-:-:S07]  /*1020*/  DFMA R20, R20, R26, R10 ;  /* 0x0000001a1414722b */ /* 0x008fce000000000a */
[----:B------:R2:W-:Y:S04]  /*1030*/  ST.E.64 desc[UR4][R2.64], R20 ;  /* 0x0000001402007985 */ /* 0x0005e8000c101b04 */
[----:B------:R-:W3:Y:S04]  /*1040*/  LDG.E.64 R26, desc[UR8][R8.64+0x18] ;  /* 0x00001808081a7981 */ /* 0x000ee8000c1e1b00 */
[----:B0-----:R-:W4:Y:S01]  /*1050*/  LDG.E.64 R14, desc[UR6][R12.64+0x18] ;  /* 0x000018060c0e7981 */ /* 0x001f22000c1e1b00 */
[----:B---3--:R-:W-:-:S08]  /*1060*/  DFMA R26, RZ, R26, R26 ;  /* 0x0000001aff1a722b */ /* 0x008fd0000000001a */
[----:B----4-:R-:W-:-:S07]  /*1070*/  DFMA R14, R14, R26, R20 ;  /* 0x0000001a0e0e722b */ /* 0x010fce0000000014 */
[----:B------:R0:W-:Y:S04]  /*1080*/  ST.E.64 desc[UR4][R2.64], R14 ;  /* 0x0000000e02007985 */ /* 0x0001e8000c101b04 */
[----:B------:R-:W3:Y:S04]  /*1090*/  LDG.E.64 R26, desc[UR8][R8.64+0x20] ;  /* 0x00002008081a7981 */ /* 0x000ee8000c1e1b00 */
[----:B-1----:R-:W4:Y:S01]  /*10a0*/  LDG.E.64 R10, desc[UR6][R12.64+0x20] ;  /* 0x000020060c0a7981 */ /* 0x002f22000c1e1b00 */
[----:B---3--:R-:W-:-:S08]  /*10b0*/  DFMA R26, RZ, R26, R26 ;  /* 0x0000001aff1a722b */ /* 0x008fd0000000001a */
[----:B----4-:R-:W-:-:S07]  /*10c0*/  DFMA R10, R10, R26, R14 ;  /* 0x0000001a0a0a722b */ /* 0x010fce000000000e */
[----:B------:R1:W-:Y:S04]  /*10d0*/  ST.E.64 desc[UR4][R2.64], R10 ;  /* 0x0000000a02007985 */ /* 0x0003e8000c101b04 */
[----:B------:R-:W3:Y:S04]  /*10e0*/  LDG.E.64 R26, desc[UR8][R8.64+0x28] ;  /* 0x00002808081a7981 */ /* 0x000ee8000c1e1b00 */
[----:B--2---:R-:W2:Y:S01]  /*10f0*/  LDG.E.64 R20, desc[UR6][R12.64+0x28] ;  /* 0x000028060c147981 */ /* 0x004ea2000c1e1b00 */
[----:B---3--:R-:W-:-:S08]  /*1100*/  DFMA R26, RZ, R26, R26 ;  /* 0x0000001aff1a722b */ /* 0x008fd0000000001a */
[----:B--2---:R-:W-:-:S07]  /*1110*/  DFMA R20, R20, R26, R10 ;  /* 0x0000001a1414722b */ /* 0x004fce000000000a */
        /* <DEDUP_REMOVED lines=8> */
[----:B------:R-:W-:-:S05]  /*11a0*/  VIADD R7, R7, 0x8 ;  /* 0x0000000807077836 */ /* 0x000fca0000000000 */
[----:B------:R-:W-:Y:S01]  /*11b0*/  ISETP.NE.AND P2, PT, R7, R4, PT ;  /* 0x000000040700720c */ /* 0x000fe20003f45270 */
[----:B---3--:R-:W-:-:S08]  /*11c0*/  DFMA R26, RZ, R26, R26 ;  /* 0x0000001aff1a722b */ /* 0x008fd0000000001a */
[----:B----4-:R-:W-:-:S07]  /*11d0*/  DFMA R10, R10, R26, R14 ;  /* 0x0000001a0a0a722b */ /* 0x010fce000000000e */
[----:B------:R2:W-:Y:S01]  /*11e0*/  ST.E.64 desc[UR4][R2.64], R10 ;  /* 0x0000000a02007985 */ /* 0x0005e2000c101b04 */
[----:B------:R-:W-:Y:S05]  /*11f0*/  @P2 BRA `(.L_x_11) ;  /* 0xfffffffc00282947 */ /* 0x000fea000383ffff */
[----:B------:R-:W-:Y:S05]  /*1200*/  BSYNC.RECONVERGENT B1 ;  /* 0x0000000000017941 */ /* 0x000fea0003800200 */
.L_x_10:
[----:B------:R-:W-:-:S07]  /*1210*/  IMAD.MOV.U32 R7, RZ, RZ, R4 ;  /* 0x000000ffff077224 */ /* 0x000fce00078e0004 */
.L_x_9:
[----:B------:R-:W-:-:S13]  /*1220*/  ISETP.NE.AND P2, PT, R29, RZ, PT ;  /* 0x000000ff1d00720c */ /* 0x000fda0003f45270 */
[----:B------:R-:W-:Y:S05]  /*1230*/  @!P2 BRA `(.L_x_12) ;  /* 0x000000040074a947 */ /* 0x000fea0003800000 */
[----:B------:R-:W-:Y:S01]  /*1240*/  ISETP.NE.AND P3, PT, R30, RZ, PT ;  /* 0x000000ff1e00720c */ /* 0x000fe20003f65270 */
[----:B------:R-:W-:-:S12]  /*1250*/  @!P1 BRA `(.L_x_13) ;  /* 0x0000000000a49947 */ /* 0x000fd80003800000 */
        /* <DEDUP_REMOVED lines=9> */
[----:B-1----:R-:W-:-:S06]  /*12f0*/  IMAD.WIDE.U32 R8, R21, 0x8, R8 ;  /* 0x0000000815087825 */ /* 0x002fcc00078e0008 */
[----:B------:R-:W3:Y:S01]  /*1300*/  LDG.E.64 R8, desc[UR4][R8.64] ;  /* 0x0000000408087981 */ /* 0x000ee2000c1e1b00 */
[----:B------:R-:W0:Y:S01]  /*1310*/  LDCU.64 UR4, c[0x0][0x388] ;  /* 0x00007100ff0477ac */ /* 0x000e220008000a00 */
[----:B------:R-:W-:Y:S02]  /*1320*/  R2UR UR10, R36 ;  /* 0x00000000240a72ca */ /* 0x000fe400000e0000 */
[C---:B------:R-:W-:Y:S02]  /*1330*/  R2UR UR11, R37.reuse ;  /* 0x00000000250b72ca */ /* 0x040fe400000e0000 */
[----:B------:R-:W-:Y:S02]  /*1340*/  IADD3 R21, P2, PT, R6, R7, RZ ;  /* 0x0000000706157210 */ /* 0x000fe40007f5e0ff */
[----:B------:R-:W-:Y:S02]  /*1350*/  R2UR UR8, R36 ;  /* 0x00000000240872ca */ /* 0x000fe400000e0000 */
[----:B------:R-:W-:Y:S01]  /*1360*/  R2UR UR9, R37 ;  /* 0x00000000250972ca */ /* 0x000fe200000e0000 */
[----:B------:R-:W-:Y:S01]  /*1370*/  IMAD.X R26, RZ, RZ, RZ, P2 ;  /* 0x000000ffff1a7224 */ /* 0x000fe200010e06ff */
[----:B0-----:R-:W-:-:S04]  /*1380*/  LEA R20, P2, R21, UR4, 0x3 ;  /* 0x0000000415147c11 */ /* 0x001fc8000f8418ff */
[----:B------:R-:W-:Y:S01]  /*1390*/  LEA.HI.X R21, R21, UR5, R26, 0x3, P2 ;  /* 0x0000000515157c11 */ /* 0x000fe200090f1c1a */
[----:B--2---:R-:W-:-:S08]  /*13a0*/  DFMA R14, RZ, R14, R14 ;  /* 0x0000000eff0e722b */ /* 0x004fd0000000000e */
[----:B---3-5:R-:W-:-:S07]  /*13b0*/  DFMA R14, R8, R14, R10 ;  /* 0x0000000e080e722b */ /* 0x028fce000000000a */
[----:B------:R0:W-:Y:S04]  /*13c0*/  ST.E.64 desc[UR6][R2.64], R14 ;  /* 0x0000000e02007985 */ /* 0x0001e8000c101b06 */
[----:B------:R-:W2:Y:S04]  /*13d0*/  LDG.E.64 R10, desc[UR10][R12.64+0x8] ;  /* 0x0000080a0c0a7981 */ /* 0x000ea8000c1e1b00 */
[----:B------:R-:W3:Y:S01]  /*13e0*/  LDG.E.64 R8, desc[UR8][R20.64+0x8] ;  /* 0x0000080814087981 */ /* 0x000ee2000c1e1b00 */
[----:B------:R-:W-:Y:S02]  /*13f0*/  R2UR UR4, R36 ;  /* 0x00000000240472ca */ /* 0x000fe400000e0000 */
[----:B------:R-:W-:Y:S01]  /*1400*/  R2UR UR5, R37 ;  /* 0x00000000250572ca */ /* 0x000fe200000e0000 */
        /* <DEDUP_REMOVED lines=8> */
[----:B0-----:R-:W2:Y:S04]  /*1490*/  LDG.E.64 R14, desc[UR8][R12.64+0x18] ;  /* 0x000018080c0e7981 */ /* 0x001ea8000c1e1b00 */
[----:B------:R-:W3:Y:S01]  /*14a0*/  LDG.E.64 R10, desc[UR6][R20.64+0x18] ;  /* 0x00001806140a7981 */ /* 0x000ee2000c1e1b00 */
[----:B------:R-:W-:Y:S01]  /*14b0*/  VIADD R7, R7, 0x4 ;  /* 0x0000000407077836 */ /* 0x000fe20000000000 */
[----:B--2---:R-:W-:-:S08]  /*14c0*/  DFMA R14, RZ, R14, R14 ;  /* 0x0000000eff0e722b */ /* 0x004fd0000000000e */
[----:B---3--:R-:W-:-:S07]  /*14d0*/  DFMA R10, R10, R14, R26 ;  /* 0x0000000e0a0a722b */ /* 0x008fce000000001a */
[----:B------:R1:W-:Y:S04]  /*14e0*/  ST.E.64 desc[UR4][R2.64], R10 ;  /* 0x0000000a02007985 */ /* 0x0003e8000c101b04 */
.L_x_13:
[----:B------:R-:W-:Y:S05]  /*14f0*/  @!P3 BRA `(.L_x_12) ;  /* 0x0000000000c4b947 */ /* 0x000fea0003800000 */
[----:B------:R-:W-:Y:S02]  /*1500*/  ISETP.NE.AND P3, PT, R30, 0x1, PT ;  /* 0x000000011e00780c */ /* 0x000fe40003f65270 */
[----:B------:R-:W-:-:S11]  /*1510*/  LOP3.LUT P2, RZ, R0, 0x1, RZ, 0xc0, !PT ;  /* 0x0000000100ff7812 */ /* 0x000fd6000784c0ff */
[----:B------:R-:W-:Y:S05]  /*1520*/  @!P3 BRA `(.L_x_14) ;  /* 0x00000000007cb947 */ /* 0x000fea0003800000 */
[----:B------:R-:W0:Y:S01]  /*1530*/  LDC.64 R12, c[0x0][0x380] ;  /* 0x0000e000ff0c7b82 */ /* 0x000e220000000a00 */
[----:B------:R-:W-:Y:S01]  /*1540*/  R2UR UR6, R36 ;  /* 0x00000000240672ca */ /* 0x000fe200000e0000 */
[----:B--2---:R-:W-:Y:S01]  /*1550*/  IMAD.IADD R15, R6, 0x1, R7 ;  /* 0x00000001060f7824 */ /* 0x004fe200078e0207 */
[C---:B------:R-:W-:Y:S02]  /*1560*/  R2UR UR7, R37.reuse ;  /* 0x00000000250772ca */ /* 0x040fe400000e0000 */
[----:B------:R-:W-:Y:S02]  /*1570*/  R2UR UR4, R36 ;  /* 0x00000000240472ca */ /* 0x000fe400000e0000 */
[----:B------:R-:W-:Y:S01]  /*1580*/  R2UR UR5, R37 ;  /* 0x00000000250572ca */ /* 0x000fe200000e0000 */
[----:B-1----:R-:W1:Y:S01]  /*1590*/  LDC.64 R8, c[0x0][0x388] ;  /* 0x0000e200ff087b82 */ /* 0x002e620000000a00 */
[----:B0-----:R-:W-:-:S07]  /*15a0*/  IMAD.WIDE.U32 R20, R7, 0x8, R12 ;  /* 0x0000000807147825 */ /* 0x001fce00078e000c */
[----:B------:R-:W2:Y:S01]  /*15b0*/  LDG.E.64 R12, desc[UR6][R20.64] ;  /* 0x00000006140c7981 */ /* 0x000ea2000c1e1b00 */
[----:B-1----:R-:W-:-:S05]  /*15c0*/  IMAD.WIDE.U32 R14, R15, 0x8, R8 ;  /* 0x000000080f0e7825 */ /* 0x002fca00078e0008 */
[----:B------:R-:W3:Y:S01]  /*15d0*/  LDG.E.64 R8, desc[UR4][R14.64] ;  /* 0x000000040e087981 */ /* 0x000ee2000c1e1b00 */
[----:B------:R-:W0:Y:S01]  /*15e0*/  LDCU.64 UR4, c[0x0][0x388] ;  /* 0x00007100ff0477ac */ /* 0x000e220008000a00 */
[C---:B------:R-:W-:Y:S02]  /*15f0*/  R2UR UR10, R36.reuse ;  /* 0x00000000240a72ca */ /* 0x040fe400000e0000 */
[C---:B------:R-:W-:Y:S02]  /*1600*/  R2UR UR11, R37.reuse ;  /* 0x00000000250b72ca */ /* 0x040fe400000e0000 */
[----:B------:R-:W-:Y:S02]  /*1610*/  R2UR UR8, R36 ;  /* 0x00000000240872ca */ /* 0x000fe400000e0000 */
[----:B------:R-:W-:Y:S01]  /*1620*/  R2UR UR9, R37 ;  /* 0x00000000250972ca */ /* 0x000fe200000e0000 */
[----:B--2---:R-:W-:-:S08]  /*1630*/  DFMA R12, RZ, R12, R12 ;  /* 0x0000000cff0c722b */ /* 0x004fd0000000000c */
[----:B---3-5:R-:W-:Y:S01]  /*1640*/  DFMA R8, R8, R12, R10 ;  /* 0x0000000c0808722b */ /* 0x028fe2000000000a */
[----:B------:R-:W-:-:S05]  /*1650*/  IADD3 R10, P3, PT, R6, R7, RZ ;  /* 0x00000007060a7210 */ /* 0x000fca0007f7e0ff */
[----:B------:R-:W-:Y:S01]  /*1660*/  IMAD.X R11, RZ, RZ, RZ, P3 ;  /* 0x000000ffff0b7224 */ /* 0x000fe200018e06ff */
[C---:B0-----:R-:W-:Y:S01]  /*1670*/  LEA R26, P3, R10.reuse, UR4, 0x3 ;  /* 0x000000040a1a7c11 */ /* 0x041fe2000f8618ff */
[----:B------:R0:W-:Y:S04]  /*1680*/  ST.E.64 desc[UR6][R2.64], R8 ;  /* 0x0000000802007985 */ /* 0x0001e8000c101b06 */
[----:B------:R-:W2:Y:S01]  /*1690*/  LDG.E.64 R12, desc[UR10][R20.64+0x8] ;  /* 0x0000080a140c7981 */ /* 0x000ea2000c1e1b00 */
[----:B------:R-:W-:-:S05]  /*16a0*/  LEA.HI.X R27, R10, UR5, R11, 0x3, P3 ;  /* 0x000000050a1b7c11 */ /* 0x000fca00098f1c0b */
[----:B------:R-:W3:Y:S01]  /*16b0*/  LDG.E.64 R10, desc[UR8][R26.64+0x8] ;  /* 0x000008081a0a7981 */ /* 0x000ee2000c1e1b00 */
[----:B------:R-:W-:Y:S01]  /*16c0*/  R2UR UR4, R36 ;  /* 0x00000000240472ca */ /* 0x000fe200000e0000 */
[----:B------:R-:W-:Y:S01]  /*16d0*/  VIADD R7, R7, 0x2 ;  /* 0x0000000207077836 */ /* 0x000fe20000000000 */
[----:B------:R-:W-:Y:S01]  /*16e0*/  R2UR UR5, R37 ;  /* 0x00000000250572ca */ /* 0x000fe200000e0000 */
[----:B--2---:R-:W-:-:S08]  /*16f0*/  DFMA R12, RZ, R12, R12 ;  /* 0x0000000cff0c722b */ /* 0x004fd0000000000c */
[----:B---3--:R-:W-:-:S07]  /*1700*/  DFMA R10, R10, R12, R8 ;  /* 0x0000000c0a0a722b */ /* 0x008fce0000000008 */
[----:B------:R0:W-:Y:S04]  /*1710*/  ST.E.64 desc[UR4][R2.64], R10 ;  /* 0x0000000a02007985 */ /* 0x0001e8000c101b04 */
.L_x_14:
[----:B------:R-:W-:Y:S05]  /*1720*/  @!P2 BRA `(.L_x_12) ;  /* 0x000000000038a947 */ /* 0x000fea0003800000 */
[----:B01----:R-:W0:Y:S01]  /*1730*/  LDC.64 R8, c[0x0][0x380] ;  /* 0x0000e000ff087b82 */ /* 0x003e220000000a00 */
[C---:B------:R-:W-:Y:S02]  /*1740*/  R2UR UR6, R36.reuse ;  /* 0x00000000240672ca */ /* 0x040fe400000e0000 */
[C---:B------:R-:W-:Y:S02]  /*1750*/  R2UR UR7, R37.reuse ;  /* 0x00000000250772ca */ /* 0x040fe400000e0000 */
[----:B------:R-:W-:Y:S02]  /*1760*/  R2UR UR4, R36 ;  /* 0x00000000240472ca */ /* 0x000fe400000e0000 */
[----:B------:R-:W-:Y:S01]  /*1770*/  R2UR UR5, R37 ;  /* 0x00000000250572ca */ /* 0x000fe200000e0000 */
[----:B------:R-:W1:Y:S01]  /*1780*/  LDC.64 R12, c[0x0][0x388] ;  /* 0x0000e200ff0c7b82 */ /* 0x000e620000000a00 */
[----:B0-----:R-:W-:-:S04]  /*1790*/  IMAD.WIDE.U32 R8, R7, 0x8, R8 ;  /* 0x0000000807087825 */ /* 0x001fc800078e0008 */
[----:B------:R-:W-:-:S03]  /*17a0*/  IMAD.IADD R7, R6, 0x1, R7 ;  /* 0x0000000106077824 */ /* 0x000fc600078e0207 */
[----:B------:R-:W3:Y:S01]  /*17b0*/  LDG.E.64 R8, desc[UR6][R8.64] ;  /* 0x0000000608087981 */ /* 0x000ee2000c1e1b00 */
[----:B-1----:R-:W-:-:S06]  /*17c0*/  IMAD.WIDE.U32 R6, R7, 0x8, R12 ;  /* 0x0000000807067825 */ /* 0x002fcc00078e000c */
[----:B------:R-:W4:Y:S01]  /*17d0*/  LDG.E.64 R6, desc[UR4][R6.64] ;  /* 0x0000000406067981 */ /* 0x000f22000c1e1b00 */
[----:B---3--:R-:W-:-:S08]  /*17e0*/  DFMA R12, RZ, R8, R8 ;  /* 0x00000008ff0c722b */ /* 0x008fd00000000008 */
[----:B----45:R-:W-:-:S07]  /*17f0*/  DFMA R12, R6, R12, R10 ;  /* 0x0000000c060c722b */ /* 0x030fce000000000a */
[----:B------:R3:W-:Y:S04]  /*1800*/  ST.E.64 desc[UR4][R2.64], R12 ;  /* 0x0000000c02007985 */ /* 0x0007e8000c101b04 */
.L_x_12:
[----:B------:R-:W-:Y:S05]  /*1810*/  @P0 BRA `(.L_x_15) ;  /* 0xfffffff400680947 */ /* 0x000fea000383ffff */
[----:B------:R-:W-:Y:S05]  /*1820*/  BSYNC.RECONVERGENT B0 ;  /* 0x0000000000007941 */ /* 0x000fea0003800200 */
.L_x_4:
[----:B------:R-:W0:Y:S01]  /*1830*/  LDC.64 R4, c[0x0][0x390] ;  /* 0x0000e400ff047b82 */ /* 0x000e220000000a00 */
[----:B-1----:R-:W-:Y:S02]  /*1840*/  R2UR UR4, R36 ;  /* 0x00000000240472ca */ /* 0x002fe400000e0000 */
[----:B------:R-:W-:Y:S02]  /*1850*/  R2UR UR5, R37 ;  /* 0x00000000250572ca */ /* 0x000fe400000e0000 */
[----:B------:R-:W-:Y:S01]  /*1860*/  ISETP.GE.AND P0, PT, R0, 0x1, PT ;  /* 0x000000010000780c */ /* 0x000fe20003f06270 */
[----:B------:R-:W-:Y:S10]  /*1870*/  BSSY.RECONVERGENT B0, `(.L_x_16) ;  /* 0x00000da000007945 */ /* 0x000ff40003800200 */
[----:B0-23--:R0:W5:Y:S02]  /*1880*/  LDG.E.64 R2, desc[UR4][R4.64] ;  /* 0x0000000404027981 */ /* 0x00d164000c1e1b00 */
[----:B------:R-:W-:Y:S05]  /*1890*/  @!P0 BRA `(.L_x_17) ;  /* 0x0000000c005c8947 */ /* 0x000fea0003800000 */
[C---:B------:R-:W-:Y:S01]  /*18a0*/  LOP3.LUT R32, R0.reuse, 0x7, RZ, 0xc0, !PT ;  /* 0x0000000700207812 */ /* 0x040fe200078ec0ff */
[----:B-----5:R-:W-:Y:S01]  /*18b0*/  DMUL R2, R2, 0.5 ;  /* 0x3fe0000002027828 */ /* 0x020fe20000000000 */
[----:B------:R-:W-:Y:S01]  /*18c0*/  BSSY.RECONVERGENT B1, `(.L_x_18) ;  /* 0x00000d0000017945 */ /* 0x000fe20003800200 */
[C---:B------:R-:W-:Y:S01]  /*18d0*/  VIADD R33, R0.reuse, 0xffffffff ;  /* 0xffffffff00217836 */ /* 0x040fe20000000000 */
[----:B------:R-:W-:Y:S01]  /*18e0*/  LOP3.LUT R34, R0, 0x3, RZ, 0xc0, !PT ;  /* 0x0000000300227812 */ /* 0x000fe200078ec0ff */
[----:B0-----:R-:W-:Y:S01]  /*18f0*/  VIADD R4, R32, 0xffffffff ;  /* 0xffffffff20047836 */ /* 0x001fe20000000000 */
[----:B------:R-:W-:Y:S01]  /*1900*/  LOP3.LUT R12, R0, 0x7ffffff8, RZ, 0xc0, !PT ;  /* 0x7ffffff8000c7812 */ /* 0x000fe200078ec0ff */
[----:B------:R-:W-:-:S03]  /*1910*/  IMAD.MOV.U32 R13, RZ, RZ, RZ ;  /* 0x000000ffff0d7224 */ /* 0x000fc600078e00ff */
[----:B------:R-:W-:-:S13]  /*1920*/  ISETP.GE.U32.AND P0, PT, R4, 0x3, PT ;  /* 0x000000030400780c */ /* 0x000fda0003f06070 */
.L_x_29:
[----:B------:R-:W-:Y:S01]  /*1930*/  R2UR UR4, R36 ;  /* 0x00000000240472ca */ /* 0x000fe200000e0000 */
[----:B0123--:R-:W-:Y:S01]  /*1940*/  IMAD.WIDE.U32 R4, R13, 0x8, R18 ;  /* 0x000000080d047825 */ /* 0x00ffe200078e0012 */
[----:B------:R-:W-:-:S13]  /*1950*/  R2UR UR5, R37 ;  /* 0x00000000250572ca */ /* 0x000fda00000e0000 */
[----:B-----5:R0:W5:Y:S01]  /*1960*/  LD.E.64 R20, desc[UR4][R4.64] ;  /* 0x0000000404147980 */ /* 0x020162000c101b00 */
[----:B------:R-:W1:Y:S01]  /*1970*/  LDCU UR4, c[0x0][0x398] ;  /* 0x00007300ff0477ac */ /* 0x000e620008000800 */
[----:B------:R-:W-:Y:S01]  /*1980*/  ISETP.GE.U32.AND P2, PT, R33, 0x7, PT ;  /* 0x000000072100780c */ /* 0x000fe20003f46070 */
[----:B------:R-:W-:Y:S01]  /*1990*/  BSSY.RECONVERGENT B2, `(.L_x_19) ;  /* 0x000004c000027945 */ /* 0x000fe20003800200 */
        /* <DEDUP_REMOVED lines=8> */
.L_x_22:
[----:B0-----:R-:W0:Y:S01]  /*1a20*/  LDC.64 R8, c[0x0][0x380] ;  /* 0x0000e000ff087b82 */ /* 0x001e220000000a00 */
[C---:B------:R-:W-:Y:S01]  /*1a30*/  R2UR UR8, R36.reuse ;  /* 0x00000000240872ca */ /* 0x040fe200000e0000 */
[----:B------:R-:W-:Y:S01]  /*1a40*/  IMAD.WIDE.U32 R6, R15, 0x8, R16 ;  /* 0x000000080f067825 */ /* 0x000fe200078e0010 */
[C---:B------:R-:W-:Y:S02]  /*1a50*/  R2UR UR9, R37.reuse ;  /* 0x00000000250972ca */ /* 0x040fe400000e0000 */
[----:B------:R-:W-:Y:S01]  /*1a60*/  R2UR UR6, R36 ;  /* 0x00000000240672ca */ /* 0x000fe200000e0000 */
[----:B------:R-:W-:Y:S01]  /*1a70*/  IMAD.IADD R27, R14, 0x1, R15 ;  /* 0x000000010e1b7824 */ /* 0x000fe200078e020f */
[C---:B------:R-:W-:Y:S01]  /*1a80*/  R2UR UR7, R37.reuse ;  /* 0x00000000250772ca */ /* 0x040fe200000e0000 */
[----:B------:R-:W1:Y:S01]  /*1a90*/  LDC.64 R10, c[0x0][0x388] ;  /* 0x0000e200ff0a7b82 */ /* 0x000e620000000a00 */
[----:B------:R-:W-:Y:S02]  /*1aa0*/  R2UR UR4, R36 ;  /* 0x00000000240472ca */ /* 0x000fe400000e0000 */
[----:B------:R-:W-:-:S05]  /*1ab0*/  R2UR UR5, R37 ;  /* 0x00000000250572ca */ /* 0x000fca00000e0000 */
[----:B------:R-:W2:Y:S01]  /*1ac0*/  LD.E.64 R30, desc[UR8][R6.64] ;  /* 0x00000008061e7980 */ /* 0x000ea2000c101b00 */
[----:B0-----:R-:W-:-:S05]  /*1ad0*/  IMAD.WIDE.U32 R8, R15, 0x8, R8 ;  /* 0x000000080f087825 */ /* 0x001fca00078e0008 */
[----:B------:R-:W2:Y:S01]  /*1ae0*/  LDG.E.64 R28, desc[UR6][R8.64] ;  /* 0x00000006081c7981 */ /* 0x000ea2000c1e1b00 */
[----:B-1----:R-:W-:-:S05]  /*1af0*/  IMAD.WIDE.U32 R10, R27, 0x8, R10 ;  /* 0x000000081b0a7825 */ /* 0x002fca00078e000a */
[----:B------:R-:W3:Y:S01]  /*1b00*/  LDG.E.64 R26, desc[UR4][R10.64] ;  /* 0x000000040a1a7981 */ /* 0x000ee2000c1e1b00 */
[----:B------:R-:W-:Y:S02]  /*1b10*/  R2UR UR10, R36 ;  /* 0x00000000240a72ca */ /* 0x000fe400000e0000 */
[----:B------:R-:W-:Y:S01]  /*1b20*/  R2UR UR11, R37 ;  /* 0x00000000250b72ca */ /* 0x000fe200000e0000 */
[----:B--2---:R-:W-:-:S08]  /*1b30*/  DFMA R28, R2, R30, R28 ;  /* 0x0000001e021c722b */ /* 0x004fd0000000001c */
[----:B---3-5:R-:W-:-:S07]  /*1b40*/  DFMA R26, R26, R28, R20 ;  /* 0x0000001c1a1a722b */ /* 0x028fce0000000014 */
[----:B------:R0:W-:Y:S04]  /*1b50*/  ST.E.64 desc[UR4][R4.64], R26 ;  /* 0x0000001a04007985 */ /* 0x0001e8000c101b04 */
[----:B------:R-:W2:Y:S04]  /*1b60*/  LDG.E.64 R28, desc[UR8][R8.64+0x8] ;  /* 0x00000808081c7981 */ /* 0x000ea8000c1e1b00 */
[----:B------:R-:W2:Y:S04]  /*1b70*/  LD.E.64 R30, desc[UR10][R6.64+0x8] ;  /* 0x0000080a061e7980 */ /* 0x000ea8000c101b00 */
[----:B------:R-:W3:Y:S01]  /*1b80*/  LDG.E.64 R20, desc[UR6][R10.64+0x8] ;  /* 0x000008060a147981 */ /* 0x000ee2000c1e1b00 */
[----:B--2---:R-:W-:-:S08]  /*1b90*/  DFMA R28, R2, R30, R28 ;  /* 0x0000001e021c722b */ /* 0x004fd0000000001c */
[----:B---3--:R-:W-:-:S07]  /*1ba0*/  DFMA R20, R20, R28, R26 ;  /* 0x0000001c1414722b */ /* 0x008fce000000001a */
[----:B------:R1:W-:Y:S04]  /*1bb0*/  ST.E.64 desc[UR4][R4.64], R20 ;  /* 0x0000001404007985 */ /* 0x0003e8000c101b04 */
[----:B------:R-:W2:Y:S04]  /*1bc0*/  LDG.E.64 R28, desc[UR8][R8.64+0x10] ;  /* 0x00001008081c7981 */ /* 0x000ea8000c1e1b00 */
[----:B------:R-:W2:Y:S04]  /*1bd0*/  LD.E.64 R30, desc[UR10][R6.64+0x10] ;  /* 0x0000100a061e7980 */ /* 0x000ea8000c101b00 */
[----:B0-----:R-:W3:Y:S01]  /*1be0*/  LDG.E.64 R26, desc[UR6][R10.64+0x10] ;  /* 0x000010060a1a7981 */ /* 0x001ee2000c1e1b00 */
[----:B--2---:R-:W-:-:S08]  /*1bf0*/  DFMA R28, R2, R30, R28 ;  /* 0x0000001e021c722b */ /* 0x004fd0000000001c */
[----:B---3--:R-:W-:-:S07]  /*1c00*/  DFMA R26, R26, R28, R20 ;  /* 0x0000001c1a1a722b */ /* 0x008fce0000000014 */
[----:B------:R0:W-:Y:S04]  /*1c10*/  ST.E.64 desc[UR4][R4.64], R26 ;  /* 0x0000001a04007985 */ /* 0x0001e8000c101b04 */
[----:B------:R-:W2:Y:S04]  /*1c20*/  LDG.E.64 R28, desc[UR8][R8.64+0x18] ;  /* 0x00001808081c7981 */ /* 0x000ea8000c1e1b00 */
[----:B------:R-:W2:Y:S04]  /*1c30*/  LD.E.64 R30, desc[UR10][R6.64+0x18] ;  /* 0x0000180a061e7980 */ /* 0x000ea8000c101b00 */
[----:B-1----:R-:W3:Y:S01]  /*1c40*/  LDG.E.64 R20, desc[UR6][R10.64+0x18] ;  /* 0x000018060a147981 */ /* 0x002ee2000c1e1b00 */
        /* <DEDUP_REMOVED lines=24> */
[----:B------:R-:W-:-:S05]  /*1dd0*/  VIADD R15, R15, 0x8 ;  /* 0x000000080f0f7836 */ /* 0x000fca0000000000 */
[----:B------:R-:W-:Y:S01]  /*1de0*/  ISETP.NE.AND P2, PT, R15, R12, PT ;  /* 0x0000000c0f00720c */ /* 0x000fe20003f45270 */
[----:B--2---:R-:W-:-:S08]  /*1df0*/  DFMA R28, R2, R30, R28 ;  /* 0x0000001e021c722b */ /* 0x004fd0000000001c */
[----:B---3--:R-:W-:-:S07]  /*1e00*/  DFMA R20, R20, R28, R26 ;  /* 0x0000001c1414722b */ /* 0x008fce000000001a */
[----:B------:R0:W-:Y:S01]  /*1e10*/  ST.E.64 desc[UR4][R4.64], R20 ;  /* 0x0000001404007985 */ /* 0x0001e2000c101b04 */
[----:B------:R-:W-:Y:S05]  /*1e20*/  @P2 BRA `(.L_x_22) ;  /* 0xfffffff800fc2947 */ /* 0x000fea000383ffff */
[----:B------:R-:W-:Y:S05]  /*1e30*/  BSYNC.RECONVERGENT B3 ;  /* 0x0000000000037941 */ /* 0x000fea0003800200 */
.L_x_21:
[----:B------:R-:W-:-:S07]  /*1e40*/  IMAD.MOV.U32 R7, RZ, RZ, R12 ;  /* 0x000000ffff077224 */ /* 0x000fce00078e000c */
.L_x_20:
[----:B------:R-:W-:Y:S05]  /*1e50*/  BSYNC.RECONVERGENT B2 ;  /* 0x0000000000027941 */ /* 0x000fea0003800200 */
.L_x_19:
[----:B------:R-:W-:Y:S01]  /*1e60*/  ISETP.NE.AND P2, PT, R32, RZ, PT ;  /* 0x000000ff2000720c */ /* 0x000fe20003f45270 */
[----:B------:R-:W-:-:S12]  /*1e70*/  BSSY.RECONVERGENT B2, `(.L_x_23) ;  /* 0x0000073000027945 */ /* 0x000fd80003800200 */
[----:B------:R-:W-:Y:S05]  /*1e80*/  @!P2 BRA `(.L_x_24) ;  /* 0x0000000400c4a947 */ /* 0x000fea0003800000 */
[----:B------:R-:W-:Y:S01]  /*1e90*/  BSSY.RECONVERGENT B3, `(.L_x_25) ;  /* 0x0000033000037945 */ /* 0x000fe20003800200 */
[----:B------:R-:W-:-:S03]  /*1ea0*/  ISETP.NE.AND P3, PT, R34, RZ, PT ;  /* 0x000000ff2200720c */ /* 0x000fc60003f65270 */
[----:B------:R-:W-:Y:S10]  /*1eb0*/  @!P0 BRA `(.L_x_26) ;  /* 0x0000000000c08947 */ /* 0x000ff40003800000 */
[----:B------:R-:W1:Y:S01]  /*1ec0*/  LDC.64 R10, c[0x0][0x380] ;  /* 0x0000e000ff0a7b82 */ /* 0x000e620000000a00 */
[C---:B------:R-:W-:Y:S01]  /*1ed0*/  R2UR UR8, R36.reuse ;  /* 0x00000000240872ca */ /* 0x040fe200000e0000 */
[----:B------:R-:W-:Y:S01]  /*1ee0*/  IMAD.WIDE.U32 R28, R7, 0x8, R16 ;  /* 0x00000008071c7825 */ /* 0x000fe200078e0010 */
[C---:B------:R-:W-:Y:S02]  /*1ef0*/  R2UR UR9, R37.reuse ;  /* 0x00000000250972ca */ /* 0x040fe400000e0000 */
[----:B------:R-:W-:Y:S01]  /*1f00*/  R2UR UR6, R36 ;  /* 0x00000000240672ca */ /* 0x000fe200000e0000 */
[----:B------:R-:W-:Y:S01]  /*1f10*/  IMAD.IADD R15, R14, 0x1, R7 ;  /* 0x000000010e0f7824 */ /* 0x000fe200078e0207 */
[C---:B------:R-:W-:Y:S01]  /*1f20*/  R2UR UR7, R37.reuse ;  /* 0x00000000250772ca */ /* 0x040fe200000e0000 */
[----:B------:R-:W2:Y:S01]  /*1f30*/  LDC.64 R8, c[0x0][0x388] ;  /* 0x0000e200ff087b82 */ /* 0x000ea20000000a00 */
[----:B------:R-:W-:Y:S02]  /*1f40*/  R2UR UR4, R36 ;  /* 0x00000000240472ca */ /* 0x000fe400000e0000 */
[----:B------:R-:W-:-:S05]  /*1f50*/  R2UR UR5, R37 ;  /* 0x00000000250572ca */ /* 0x000fca00000e0000 */
[----:B------:R-:W3:Y:S01]  /*1f60*/  LD.E.64 R30, desc[UR8][R28.64] ;  /* 0x000000081c1e7980 */ /* 0x000ee2000c101b00 */
[----:B-1----:R-:W-:-:S05]  /*1f70*/  IMAD.WIDE.U32 R10, R7, 0x8, R10 ;  /* 0x00000008070a7825 */ /* 0x002fca00078e000a */
[----:B0-----:R-:W3:Y:S01]  /*1f80*/  LDG.E.64 R26, desc[UR6][R10.64] ;  /* 0x000000060a1a7981 */ /* 0x001ee2000c1e1b00 */
[----:B--2---:R-:W-:-:S06]  /*1f90*/  IMAD.WIDE.U32 R8, R15, 0x8, R8 ;  /* 0x000000080f087825 */ /* 0x004fcc00078e0008 */
[----:B------:R-:W2:Y:S01]  /*1fa0*/  LDG.E.64 R8, desc[UR4][R8.64] ;  /* 0x0000000408087981 */ /* 0x000ea2000c1e1b00 */
[----:B------:R-:W0:Y:S01]  /*1fb0*/  LDCU.64 UR4, c[0x0][0x388] ;  /* 0x00007100ff0477ac */ /* 0x000e220008000a00 */
[C---:B------:R-:W-:Y:S02]  /*1fc0*/  R2UR UR10, R36.reuse ;  /* 0x00000000240a72ca */ /* 0x040fe400000e0000 */
[C---:B------:R-:W-:Y:S02]  /*1fd0*/  R2UR UR11, R37.reuse ;  /* 0x00000000250b72ca */ /* 0x040fe400000e0000 */
[----:B------:R-:W-:Y:S02]  /*1fe0*/  R2UR UR12, R36 ;  /* 0x00000000240c72ca */ /* 0x000fe400000e0000 */
[----:B------:R-:W-:Y:S02]  /*1ff0*/  R2UR UR13, R37 ;  /* 0x00000000250d72ca */ /* 0x000fe400000e0000 */
[----:B------:R-:W-:-:S05]  /*2000*/  IADD3 R6, P2, PT, R14, R7, RZ ;  /* 0x000000070e067210 */ /* 0x000fca0007f5e0ff */
[----:B------:R-:W-:Y:S01]  /*2010*/  IMAD.X R15, RZ, RZ, RZ, P2 ;  /* 0x000000ffff0f7224 */ /* 0x000fe200010e06ff */
[----:B---3--:R-:W-:Y:S01]  /*2020*/  DFMA R26, R2, R30, R26 ;  /* 0x0000001e021a722b */ /* 0x008fe2000000001a */
[----:B0-----:R-:W-:-:S07]  /*2030*/  LEA R30, P2, R6, UR4, 0x3 ;  /* 0x00000004061e7c11 */ /* 0x001fce000f8418ff */
[----:B--2--5:R-:W-:Y:S01]  /*2040*/  DFMA R26, R8, R26, R20 ;  /* 0x0000001a081a722b */ /* 0x024fe20000000014 */
[----:B------:R-:W-:-:S06]  /*2050*/  LEA.HI.X R31, R6, UR5, R15, 0x3, P2 ;  /* 0x00000005061f7c11 */ /* 0x000fcc00090f1c0f */
[----:B------:R0:W-:Y:S04]  /*2060*/  ST.E.64 desc[UR6][R4.64], R26 ;  /* 0x0000001a04007985 */ /* 0x0001e8000c101b06 */
[----:B------:R-:W2:Y:S04]  /*2070*/  LDG.E.64 R20, desc[UR10][R10.64+0x8] ;  /* 0x0000080a0a147981 */ /* 0x000ea8000c1e1b00 */
[----:B------:R-:W2:Y:S04]  /*2080*/  LD.E.64 R38, desc[UR12][R28.64+0x8] ;  /* 0x0000080c1c267980 */ /* 0x000ea8000c101b00 */
[----:B------:R-:W3:Y:S01]  /*2090*/  LDG.E.64 R8, desc[UR8][R30.64+0x8] ;  /* 0x000008081e087981 */ /* 0x000ee2000c1e1b00 */
[----:B------:R-:W-:-:S02]  /*20a0*/  R2UR UR4, R36 ;  /* 0x00000000240472ca */ /* 0x000fc400000e0000 */
[----:B------:R-:W-:Y:S01]  /*20b0*/  R2UR UR5, R37 ;  /* 0x00000000250572ca */ /* 0x000fe200000e0000 */
[----:B--2---:R-:W-:-:S08]  /*20c0*/  DFMA R20, R2, R38, R20 ;  /* 0x000000260214722b */ /* 0x004fd00000000014 */
[----:B---3--:R-:W-:-:S07]  /*20d0*/  DFMA R8, R8, R20, R26 ;  /* 0x000000140808722b */ /* 0x008fce000000001a */
[----:B------:R1:W-:Y:S04]  /*20e0*/  ST.E.64 desc[UR4][R4.64], R8 ;  /* 0x0000000804007985 */ /* 0x0003e8000c101b04 */
[----:B0-----:R-:W2:Y:S04]  /*20f0*/  LDG.E.64 R26, desc[UR8][R10.64+0x10] ;  /* 0x000010080a1a7981 */ /* 0x001ea8000c1e1b00 */
[----:B------:R-:W2:Y:S04]  /*2100*/  LD.E.64 R38, desc[UR10][R28.64+0x10] ;  /* 0x0000100a1c267980 */ /* 0x000ea8000c101b00 */
[----:B------:R-:W3:Y:S01]  /*2110*/  LDG.E.64 R20, desc[UR6][R30.64+0x10] ;  /* 0x000010061e147981 */ /* 0x000ee2000c1e1b00 */
[----:B--2---:R-:W-:-:S08]  /*2120*/  DFMA R26, R2, R38, R26 ;  /* 0x00000026021a722b */ /* 0x004fd0000000001a */
[----:B---3--:R-:W-:-:S07]  /*2130*/  DFMA R26, R20, R26, R8 ;  /* 0x0000001a141a722b */ /* 0x008fce0000000008 */
[----:B------:R2:W-:Y:S04]  /*2140*/  ST.E.64 desc[UR4][R4.64], R26 ;  /* 0x0000001a04007985 */ /* 0x0005e8000c101b04 */
[----:B-1----:R-:W3:Y:S04]  /*2150*/  LDG.E.64 R8, desc[UR8][R10.64+0x18] ;  /* 0x000018080a087981 */ /* 0x002ee8000c1e1b00 */
[----:B------:R-:W3:Y:S04]  /*2160*/  LD.E.64 R38, desc[UR10][R28.64+0x18] ;  /* 0x0000180a1c267980 */ /* 0x000ee8000c101b00 */
[----:B------:R-:W4:Y:S01]  /*2170*/  LDG.E.64 R20, desc[UR6][R30.64+0x18] ;  /* 0x000018061e147981 */ /* 0x000f22000c1e1b00 */
[----:B------:R-:W-:Y:S01]  /*2180*/  VIADD R7, R7, 0x4 ;  /* 0x0000000407077836 */ /* 0x000fe20000000000 */
[----:B---3--:R-:W-:-:S08]  /*2190*/  DFMA R8, R2, R38, R8 ;  /* 0x000000260208722b */ /* 0x008fd00000000008 */
[----:B----4-:R-:W-:-:S07]  /*21a0*/  DFMA R20, R20, R8, R26 ;  /* 0x000000081414722b */ /* 0x010fce000000001a */
[----:B------:R2:W-:Y:S04]  /*21b0*/  ST.E.64 desc[UR4][R4.64], R20 ;  /* 0x0000001404007985 */ /* 0x0005e8000c101b04 */
.L_x_26:
[----:B------:R-:W-:Y:S05]  /*21c0*/  BSYNC.RECONVERGENT B3 ;  /* 0x0000000000037941 */ /* 0x000fea0003800200 */
.L_x_25:
[----:B------:R-:W-:Y:S05]  /*21d0*/  @!P3 BRA `(.L_x_24) ;  /* 0x0000000000f0b947 */ /* 0x000fea0003800000 */
[----:B------:R-:W-:Y:S01]  /*21e0*/  ISETP.NE.AND P2, PT, R34, 0x1, PT ;  /* 0x000000012200780c */ /* 0x000fe20003f45270 */
[----:B------:R-:W-:Y:S01]  /*21f0*/  BSSY.RECONVERGENT B3, `(.L_x_27) ;  /* 0x0000027000037945 */ /* 0x000fe20003800200 */
[----:B------:R-:W-:-:S11]  /*2200*/  LOP3.LUT P3, RZ, R0, 0x1, RZ, 0xc0, !PT ;  /* 0x0000000100ff7812 */ /* 0x000fd6000786c0ff */
[----:B------:R-:W-:Y:S05]  /*2210*/  @!P2 BRA `(.L_x_28) ;  /* 0x000000000090a947 */ /* 0x000fea0003800000 */
[----:B------:R-:W1:Y:S01]  /*2220*/  LDC.64 R10, c[0x0][0x380] ;  /* 0x0000e000ff0a7b82 */ /* 0x000e620000000a00 */
[C---:B------:R-:W-:Y:S01]  /*2230*/  R2UR UR8, R36.reuse ;  /* 0x00000000240872ca */ /* 0x040fe200000e0000 */
[----:B------:R-:W-:Y:S01]  /*2240*/  IMAD.WIDE.U32 R38, R7, 0x8, R16 ;  /* 0x0000000807267825 */ /* 0x000fe200078e0010 */
[C---:B------:R-:W-:Y:S02]  /*2250*/  R2UR UR9, R37.reuse ;  /* 0x00000000250972ca */ /* 0x040fe400000e0000 */
[----:B------:R-:W-:Y:S01]  /*2260*/  R2UR UR6, R36 ;  /* 0x00000000240672ca */ /* 0x000fe200000e0000 */
[----:B------:R-:W-:Y:S01]  /*2270*/  IMAD.IADD R29, R14, 0x1, R7 ;  /* 0x000000010e1d7824 */ /* 0x000fe200078e0207 */
[C---:B------:R-:W-:Y:S01]  /*2280*/  R2UR UR7, R37.reuse ;  /* 0x00000000250772ca */ /* 0x040fe200000e0000 */
[----:B------:R-:W3:Y:S01]  /*2290*/  LDC.64 R8, c[0x0][0x388] ;  /* 0x0000e200ff087b82 */ /* 0x000ee20000000a00 */
[----:B------:R-:W-:Y:S02]  /*22a0*/  R2UR UR4, R36 ;  /* 0x00000000240472ca */ /* 0x000fe400000e0000 */
[----:B------:R-:W-:-:S05]  /*22b0*/  R2UR UR5, R37 ;  /* 0x00000000250572ca */ /* 0x000fca00000e0000 */
[----:B0-2---:R-:W2:Y:S01]  /*22c0*/  LD.E.64 R26, desc[UR8][R38.64] ;  /* 0x00000008261a7980 */ /* 0x005ea2000c101b00 */
[----:B-1----:R-:W-:-:S05]  /*22d0*/  IMAD.WIDE.U32 R30, R7, 0x8, R10 ;  /* 0x00000008071e7825 */ /* 0x002fca00078e000a */
[----:B------:R-:W2:Y:S01]  /*22e0*/  LDG.E.64 R10, desc[UR6][R30.64] ;  /* 0x000000061e0a7981 */ /* 0x000ea2000c1e1b00 */
[----:B---3--:R-:W-:-:S05]  /*22f0*/  IMAD.WIDE.U32 R28, R29, 0x8, R8 ;  /* 0x000000081d1c7825 */ /* 0x008fca00078e0008 */
[----:B------:R-:W3:Y:S01]  /*2300*/  LDG.E.64 R8, desc[UR4][R28.64] ;  /* 0x000000041c087981 */ /* 0x000ee2000c1e1b00 */
[----:B------:R-:W0:Y:S01]  /*2310*/  LDCU.64 UR4, c[0x0][0x388] ;  /* 0x00007100ff0477ac */ /* 0x000e220008000a00 */
[C---:B------:R-:W-:Y:S02]  /*2320*/  R2UR UR10, R36.reuse ;  /* 0x00000000240a72ca */ /* 0x040fe400000e0000 */
[C---:B------:R-:W-:Y:S02]  /*2330*/  R2UR UR11, R37.reuse ;  /* 0x00000000250b72ca */ /* 0x040fe400000e0000 */
[----:B------:R-:W-:Y:S02]  /*2340*/  R2UR UR12, R36 ;  /* 0x00000000240c72ca */ /* 0x000fe400000e0000 */
[----:B------:R-:W-:Y:S02]  /*2350*/  R2UR UR13, R37 ;  /* 0x00000000250d72ca */ /* 0x000fe400000e0000 */
[----:B------:R-:W-:-:S05]  /*2360*/  IADD3 R6, P2, PT, R14, R7, RZ ;  /* 0x000000070e067210 */ /* 0x000fca0007f5e0ff */
[----:B------:R-:W-:Y:S01]  /*2370*/  IMAD.X R15, RZ, RZ, RZ, P2 ;  /* 0x000000ffff0f7224 */ /* 0x000fe200010e06ff */
[----:B0-----:R-:W-:-:S04]  /*2380*/  LEA R40, P2, R6, UR4, 0x3 ;  /* 0x0000000406287c11 */ /* 0x001fc8000f8418ff */
[----:B------:R-:W-:Y:S01]  /*2390*/  LEA.HI.X R41, R6, UR5, R15, 0x3, P2 ;  /* 0x0000000506297c11 */ /* 0x000fe200090f1c0f */
[----:B--2---:R-:W-:-:S08]  /*23a0*/  DFMA R10, R2, R26, R10 ;  /* 0x0000001a020a722b */ /* 0x004fd0000000000a */
[----:B---3-5:R-:W-:-:S07]  /*23b0*/  DFMA R8, R8, R10, R20 ;  /* 0x0000000a0808722b */ /* 0x028fce0000000014 */
[----:B------:R1:W-:Y:S04]  /*23c0*/  ST.E.64 desc[UR6][R4.64], R8 ;  /* 0x0000000804007985 */ /* 0x0003e8000c101b06 */
[----:B------:R-:W2:Y:S04]  /*23d0*/  LDG.E.64 R10, desc[UR10][R30.64+0x8] ;  /* 0x0000080a1e0a7981 */ /* 0x000ea8000c1e1b00 */
[----:B------:R-:W2:Y:S04]  /*23e0*/  LD.E.64 R26, desc[UR12][R38.64+0x8] ;  /* 0x0000080c261a7980 */ /* 0x000ea8000c101b00 */
[----:B------:R-:W3:Y:S01]  /*23f0*/  LDG.E.64 R20, desc[UR8][R40.64+0x8] ;  /* 0x0000080828147981 */ /* 0x000ee2000c1e1b00 */
[----:B------:R-:W-:-:S02]  /*2400*/  R2UR UR4, R36 ;  /* 0x00000000240472ca */ /* 0x000fc400000e0000 */
[----:B------:R-:W-:Y:S01]  /*2410*/  R2UR UR5, R37 ;  /* 0x00000000250572ca */ /* 0x000fe200000e0000 */
[----:B------:R-:W-:Y:S01]  /*2420*/  VIADD R7, R7, 0x2 ;  /* 0x0000000207077836 */ /* 0x000fe20000000000 */
[----:B--2---:R-:W-:-:S08]  /*2430*/  DFMA R10, R2, R26, R10 ;  /* 0x0000001a020a722b */ /* 0x004fd0000000000a */
[----:B---3--:R-:W-:-:S07]  /*2440*/  DFMA R20, R20, R10, R8 ;  /* 0x0000000a1414722b */ /* 0x008fce0000000008 */
[----:B------:R1:W-:Y:S04]  /*2450*/  ST.E.64 desc[UR4][R4.64], R20 ;  /* 0x0000001404007985 */ /* 0x0003e8000c101b04 */
.L_x_28:
[----:B------:R-:W-:Y:S05]  /*2460*/  BSYNC.RECONVERGENT B3 ;  /* 0x0000000000037941 */ /* 0x000fea0003800200 */
.L_x_27:
[----:B------:R-:W-:Y:S05]  /*2470*/  @!P3 BRA `(.L_x_24) ;  /* 0x000000000048b947 */ /* 0x000fea0003800000 */
[----:B-1----:R-:W1:Y:S01]  /*2480*/  LDC.64 R8, c[0x0][0x380] ;  /* 0x0000e000ff087b82 */ /* 0x002e620000000a00 */
[C---:B------:R-:W-:Y:S01]  /*2490*/  R2UR UR8, R36.reuse ;  /* 0x00000000240872ca */ /* 0x040fe200000e0000 */
[----:B------:R-:W-:Y:S01]  /*24a0*/  IMAD.WIDE.U32 R10, R7, 0x8, R16 ;  /* 0x00000008070a7825 */ /* 0x000fe200078e0010 */
[C---:B------:R-:W-:Y:S02]  /*24b0*/  R2UR UR9, R37.reuse ;  /* 0x00000000250972ca */ /* 0x040fe400000e0000 */
[C---:B------:R-:W-:Y:S02]  /*24c0*/  R2UR UR6, R36.reuse ;  /* 0x00000000240672ca */ /* 0x040fe400000e0000 */
[C---:B------:R-:W-:Y:S01]  /*24d0*/  R2UR UR7, R37.reuse ;  /* 0x00000000250772ca */ /* 0x040fe200000e0000 */
[----:B0-2---:R-:W0:Y:S01]  /*24e0*/  LDC.64 R26, c[0x0][0x388] ;  /* 0x0000e200ff1a7b82 */ /* 0x005e220000000a00 */
[----:B------:R-:W-:Y:S02]  /*24f0*/  R2UR UR4, R36 ;  /* 0x00000000240472ca */ /* 0x000fe400000e0000 */
[----:B------:R-:W-:-:S05]  /*2500*/  R2UR UR5, R37 ;  /* 0x00000000250572ca */ /* 0x000fca00000e0000 */
[----:B------:R-:W2:Y:S01]  /*2510*/  LD.E.64 R10, desc[UR8][R10.64] ;  /* 0x000000080a0a7980 */ /* 0x000ea2000c101b00 */
[----:B-1----:R-:W-:-:S04]  /*2520*/  IMAD.WIDE.U32 R8, R7, 0x8, R8 ;  /* 0x0000000807087825 */ /* 0x002fc800078e0008 */
[----:B------:R-:W-:Y:S02]  /*2530*/  IMAD.IADD R7, R14, 0x1, R7 ;  /* 0x000000010e077824 */ /* 0x000fe400078e0207 */
[----:B------:R-:W2:Y:S02]  /*2540*/  LDG.E.64 R8, desc[UR6][R8.64] ;  /* 0x0000000608087981 */ /* 0x000ea4000c1e1b00 */
[----:B0-----:R-:W-:-:S06]  /*2550*/  IMAD.WIDE.U32 R6, R7, 0x8, R26 ;  /* 0x0000000807067825 */ /* 0x001fcc00078e001a */
[----:B------:R-:W3:Y:S01]  /*2560*/  LDG.E.64 R6, desc[UR4][R6.64] ;  /* 0x0000000406067981 */ /* 0x000ee2000c1e1b00 */
[----:B--2---:R-:W-:-:S08]  /*2570*/  DFMA R14, R2, R10, R8 ;  /* 0x0000000a020e722b */ /* 0x004fd00000000008 */
[----:B---3-5:R-:W-:-:S07]  /*2580*/  DFMA R14, R6, R14, R20 ;  /* 0x0000000e060e722b */ /* 0x028fce0000000014 */
[----:B------:R3:W-:Y:S04]  /*2590*/  ST.E.64 desc[UR4][R4.64], R14 ;  /* 0x0000000e04007985 */ /* 0x0007e8000c101b04 */
.L_x_24:
[----:B------:R-:W-:Y:S05]  /*25a0*/  BSYNC.RECONVERGENT B2 ;  /* 0x0000000000027941 */ /* 0x000fea0003800200 */
.L_x_23:
[----:B------:R-:W-:Y:S05]  /*25b0*/  @P1 BRA `(.L_x_29) ;  /* 0xfffffff000dc1947 */ /* 0x000fea000383ffff */
[----:B------:R-:W-:Y:S05]  /*25c0*/  BSYNC.RECONVERGENT B1 ;  /* 0x0000000000017941 */ /* 0x000fea0003800200 */
.L_x_18:
[----:B------:R-:W4:Y:S01]  /*25d0*/  LDC.64 R2, c[0x0][0x390] ;  /* 0x0000e400ff027b82 */ /* 0x000f220000000a00 */
[----:B------:R-:W-:Y:S02]  /*25e0*/  R2UR UR4, R36 ;  /* 0x00000000240472ca */ /* 0x000fe400000e0000 */
[----:B------:R-:W-:-:S13]  /*25f0*/  R2UR UR5, R37 ;  /* 0x00000000250572ca */ /* 0x000fda00000e0000 */
[----:B----4-:R-:W5:Y:S02]  /*2600*/  LDG.E.64 R2, desc[UR4][R2.64] ;  /* 0x0000000402027981 */ /* 0x010f64000c1e1b00 */
.L_x_17:
[----:B------:R-:W-:Y:S05]  /*2610*/  BSYNC.RECONVERGENT B0 ;  /* 0x0000000000007941 */ /* 0x000fea0003800200 */
.L_x_16:
[----:B------:R-:W-:Y:S01]  /*2620*/  ISETP.GE.AND P0, PT, R0, 0x1, PT ;  /* 0x000000010000780c */ /* 0x000fe20003f06270 */
[----:B------:R-:W-:-:S12]  /*2630*/  BSSY.RECONVERGENT B0, `(.L_x_30) ;  /* 0x00000d9000007945 */ /* 0x000fd80003800200 */
[----:B------:R-:W-:Y:S05]  /*2640*/  @!P0 BRA `(.L_x_31) ;  /* 0x0000000c005c8947 */ /* 0x000fea0003800000 */
[C---:B------:R-:W-:Y:S01]  /*2650*/  LOP3.LUT R32, R0.reuse, 0x7, RZ, 0xc0, !PT ;  /* 0x0000000700207812 */ /* 0x040fe200078ec0ff */
[----:B-----5:R-:W-:Y:S01]  /*2660*/  DMUL R2, R2, 0.5 ;  /* 0x3fe0000002027828 */ /* 0x020fe20000000000 */
[----:B------:R-:W-:Y:S01]  /*2670*/  BSSY.RECONVERGENT B1, `(.L_x_32) ;  /* 0x00000d0000017945 */ /* 0x000fe20003800200 */
[C---:B------:R-:W-:Y:S01]  /*2680*/  VIADD R33, R0.reuse, 0xffffffff ;  /* 0xffffffff00217836 */ /* 0x040fe20000000000 */
[----:B------:R-:W-:Y:S01]  /*2690*/  LOP3.LUT R34, R0, 0x3, RZ, 0xc0, !PT ;  /* 0x0000000300227812 */ /* 0x000fe200078ec0ff */
[----:B0123--:R-:W-:Y:S01]  /*26a0*/  VIADD R4, R32, 0xffffffff ;  /* 0xffffffff20047836 */ /* 0x00ffe20000000000 */
[----:B------:R-:W-:Y:S01]  /*26b0*/  LOP3.LUT R12, R0, 0x7ffffff8, RZ, 0xc0, !PT ;  /* 0x7ffffff8000c7812 */ /* 0x000fe200078ec0ff */
[----:B------:R-:W-:-:S03]  /*26c0*/  IMAD.MOV.U32 R13, RZ, RZ, RZ ;  /* 0x000000ffff0d7224 */ /* 0x000fc600078e00ff */
[----:B------:R-:W-:-:S13]  /*26d0*/  ISETP.GE.U32.AND P0, PT, R4, 0x3, PT ;  /* 0x000000030400780c */ /* 0x000fda0003f06070 */
.L_x_43:
        /* <DEDUP_REMOVED lines=15> */
.L_x_36:
        /* <DEDUP_REMOVED lines=66> */
.L_x_35:
[----:B------:R-:W-:-:S07]  /*2bf0*/  IMAD.MOV.U32 R7, RZ, RZ, R12 ;  /* 0x000000ffff077224 */ /* 0x000fce00078e000c */
.L_x_34:
[----:B------:R-:W-:Y:S05]  /*2c00*/  BSYNC.RECONVERGENT B2 ;  /* 0x0000000000027941 */ /* 0x000fea0003800200 */
.L_x_33:
        /* <DEDUP_REMOVED lines=54> */
.L_x_40:
[----:B------:R-:W-:Y:S05]  /*2f70*/  BSYNC.RECONVERGENT B3 ;  /* 0x0000000000037941 */ /* 0x000fea0003800200 */
.L_x_39:
        /* <DEDUP_REMOVED lines=41> */
.L_x_42:
[----:B------:R-:W-:Y:S05]  /*3210*/  BSYNC.RECONVERGENT B3 ;  /* 0x0000000000037941 */ /* 0x000fea0003800200 */
.L_x_41:
        /* <DEDUP_REMOVED lines=19> */
.L_x_38:
[----:B------:R-:W-:Y:S05]  /*3350*/  BSYNC.RECONVERGENT B2 ;  /* 0x0000000000027941 */ /* 0x000fea0003800200 */
.L_x_37:
[----:B------:R-:W-:Y:S05]  /*3360*/  @P1 BRA `(.L_x_43) ;  /* 0xfffffff000dc1947 */ /* 0x000fea000383ffff */
[----:B------:R-:W-:Y:S05]  /*3370*/  BSYNC.RECONVERGENT B1 ;  /* 0x0000000000017941 */ /* 0x000fea0003800200 */
.L_x_32:
[----:B------:R-:W4:Y:S01]  /*3380*/  LDC.64 R2, c[0x0][0x390] ;  /* 0x0000e400ff027b82 */ /* 0x000f220000000a00 */
[----:B------:R-:W-:Y:S02]  /*3390*/  R2UR UR4, R36 ;  /* 0x00000000240472ca */ /* 0x000fe400000e0000 */
[----:B------:R-:W-:-:S13]  /*33a0*/  R2UR UR5, R37 ;  /* 0x00000000250572ca */ /* 0x000fda00000e0000 */
[----:B----4-:R-:W5:Y:S02]  /*33b0*/  LDG.E.64 R2, desc[UR4][R2.64] ;  /* 0x0000000402027981 */ /* 0x010f64000c1e1b00 */
.L_x_31:
[----:B------:R-:W-:Y:S05]  /*33c0*/  BSYNC.RECONVERGENT B0 ;  /* 0x0000000000007941 */ /* 0x000fea0003800200 */
.L_x_30:
[----:B------:R-:W-:Y:S01]  /*33d0*/  ISETP.GE.AND P0, PT, R0, 0x1, PT ;  /* 0x000000010000780c */ /* 0x000fe20003f06270 */
[----:B------:R-:W-:-:S12]  /*33e0*/  BSSY.RECONVERGENT B0, `(.L_x_44) ;  /* 0x000039e000007945 */ /* 0x000fd80003800200 */
[----:B------:R-:W-:Y:S05]  /*33f0*/  @!P0 BRA `(.L_x_45) ;  /* 0x0000003800708947 */ /* 0x000fea0003800000 */
[----:B------:R-:W4:Y:S01]  /*3400*/  LDCU.64 UR4, c[0x0][0x380] ;  /* 0x00007000ff0477ac */ /* 0x000f220008000a00 */
[----:B-----5:R-:W-:Y:S01]  /*3410*/  IADD3 R10, P0, PT, R22, 0x20, RZ ;  /* 0x00000020160a7810 */ /* 0x020fe20007f1e0ff */
[----:B------:R-:W-:Y:S01]  /*3420*/  BSSY.RECONVERGENT B1, `(.L_x_46) ;  /* 0x00000e1000017945 */ /* 0x000fe20003800200 */
[C---:B------:R-:W-:Y:S01]  /*3430*/  LOP3.LUT R28, R0.reuse, 0x7ffffff8, RZ, 0xc0, !PT ;  /* 0x7ffffff8001c7812 */ /* 0x040fe200078ec0ff */
[C---:B0-2---:R-:W-:Y:S01]  /*3440*/  VIADD R27, R0.reuse, 0xffffffff ;  /* 0xffffffff001b7836 */ /* 0x045fe20000000000 */
[C---:B------:R-:W-:Y:S01]  /*3450*/  LOP3.LUT R45, R0.reuse, 0x7, RZ, 0xc0, !PT ;  /* 0x00000007002d7812 */ /* 0x040fe200078ec0ff */
[----:B---3--:R-:W-:Y:S01]  /*3460*/  IMAD.MOV.U32 R15, RZ, RZ, RZ ;  /* 0x000000ffff0f7224 */ /* 0x008fe200078e00ff */
[C---:B------:R-:W-:Y:S01]  /*3470*/  LOP3.LUT R44, R0.reuse, 0x3, RZ, 0xc0, !PT ;  /* 0x00000003002c7812 */ /* 0x040fe200078ec0ff */
[----:B------:R-:W-:Y:S01]  /*3480*/  IMAD.X R11, RZ, RZ, R23, P0 ;  /* 0x000000ffff0b7224 */ /* 0x000fe200000e0617 */
[----:B------:R-:W-:Y:S01]  /*3490*/  LOP3.LUT R0, R0, 0x1, RZ, 0xc0, !PT ;  /* 0x0000000100007812 */ /* 0x000fe200078ec0ff */
[----:B------:R-:W-:Y:S01]  /*34a0*/  IMAD.MOV R29, RZ, RZ, -R28 ;  /* 0x000000ffff1d7224 */ /* 0x000fe200078e0a1c */
[----:B----4-:R-:W-:-:S04]  /*34b0*/  UIADD3 UR4, UP0, UPT, UR4, 0x20, URZ ;  /* 0x0000002004047890 */ /* 0x010fc8000ff1e0ff */
[----:B------:R-:W-:Y:S02]  /*34c0*/  UIADD3.X UR5, UPT, UPT, URZ, UR5, URZ, UP0, !UPT ;  /* 0x00000005ff057290 */ /* 0x000fe400087fe4ff */
[----:B-1----:R-:W-:-:S04]  /*34d0*/  IMAD.U32 R20, RZ, RZ, UR4 ;  /* 0x00000004ff147e24 */ /* 0x002fc8000f8e00ff */
[----:B------:R-:W-:-:S07]  /*34e0*/  IMAD.U32 R21, RZ, RZ, UR5 ;  /* 0x00000005ff157e24 */ /* 0x000fce000f8e00ff */
.L_x_57:
        /* <DEDUP_REMOVED lines=8> */
[C---:B-1----:R-:W-:Y:S02]  /*3570*/  IMAD R14, R15.reuse, UR4, RZ ;  /* 0x000000040f0e7c24 */ /* 0x042fe4000f8e02ff */
[----:B------:R-:W-:-:S05]  /*3580*/  VIADD R15, R15, 0x1 ;  /* 0x000000010f0f7836 */ /* 0x000fca0000000000 */
[----:B------:R-:W-:Y:S02]  /*3590*/  ISETP.NE.AND P1, PT, R15, UR4, PT ;  /* 0x000000040f007c0c */ /* 0x000fe4000bf25270 */
[----:B0-----:R-:W-:Y:S11]  /*35a0*/  @!P0 BRA `(.L_x_48) ;  /* 0x00000004003c8947 */ /* 0x001ff60003800000 */
[----:B------:R-:W0:Y:S01]  /*35b0*/  LDC.64 R6, c[0x0][0x388] ;  /* 0x0000e200ff067b82 */ /* 0x000e220000000a00 */
[----:B------:R-:W-:Y:S01]  /*35c0*/  BSSY.RECONVERGENT B3, `(.L_x_49) ;  /* 0x000004c000037945 */ /* 0x000fe20003800200 */
[----:B------:R-:W-:Y:S02]  /*35d0*/  IMAD.MOV.U32 R9, RZ, RZ, R11 ;  /* 0x000000ffff097224 */ /* 0x000fe400078e000b */
[----:B------:R-:W-:Y:S02]  /*35e0*/  IMAD.MOV.U32 R12, RZ, RZ, R20 ;  /* 0x000000ffff0c7224 */ /* 0x000fe400078e0014 */
[----:B------:R-:W-:Y:S02]  /*35f0*/  IMAD.MOV.U32 R13, RZ, RZ, R21 ;  /* 0x000000ffff0d7224 */ /* 0x000fe400078e0015 */
[----:B------:R-:W-:Y:S02]  /*3600*/  IMAD.MOV.U32 R26, RZ, RZ, R29 ;  /* 0x000000ffff1a7224 */ /* 0x000fe400078e001d */
[----:B0-----:R-:W-:-:S03]  /*3610*/  IMAD.WIDE.U32 R6, R14, 0x8, R6 ;  /* 0x000000080e067825 */ /* 0x001fc600078e0006 */
[----:B------:R-:W-:Y:S01]  /*3620*/  IADD3 R8, P2, PT, R6, 0x20, RZ ;  /* 0x0000002006087810 */ /* 0x000fe20007f5e0ff */
[----:B------:R-:W-:-:S04]  /*3630*/  IMAD.MOV.U32 R6, RZ, RZ, R10 ;  /* 0x000000ffff067224 */ /* 0x000fc800078e000a */
[----:B------:R-:W-:-:S08]  /*3640*/  IMAD.X R33, RZ, RZ, R7, P2 ;  /* 0x000000ffff217224 */ /* 0x000fd000010e0607 */
.L_x_50:
[C---:B------:R-:W-:Y:S01]  /*3650*/  R2UR UR6, R36.reuse ;  /* 0x00000000240672ca */ /* 0x040fe200000e0000 */
[----:B------:R-:W-:Y:S01]  /*3660*/  IMAD.MOV.U32 R7, RZ, RZ, R9 ;  /* 0x000000ffff077224 */ /* 0x000fe200078e0009 */
[C---:B------:R-:W-:Y:S02]  /*3670*/  R2UR UR7, R37.reuse ;  /* 0x00000000250772ca */ /* 0x040fe400000e0000 */
[C---:B------:R-:W-:Y:S02]  /*3680*/  R2UR UR8, R36.reuse ;  /* 0x00000000240872ca */ /* 0x040fe400000e0000 */
[C---:B------:R-:W-:Y:S02]  /*3690*/  R2UR UR9, R37.reuse ;  /* 0x00000000250972ca */ /* 0x040fe400000e0000 */
[----:B------:R-:W-:Y:S02]  /*36a0*/  R2UR UR4, R36 ;  /* 0x00000000240472ca */ /* 0x000fe400000e0000 */
[----:B------:R-:W-:Y:S01]  /*36b0*/  R2UR UR5, R37 ;  /* 0x00000000250572ca */ /* 0x000fe200000e0000 */
[----:B------:R-:W-:-:S04]  /*36c0*/  IMAD.MOV.U32 R9, RZ, RZ, R33 ;  /* 0x000000ffff097224 */ /* 0x000fc800078e0021 */
[----:B------:R-:W2:Y:S04]  /*36d0*/  LDG.E.64 R34, desc[UR6][R12.64+-0x20] ;  /* 0xffffe0060c227981 */ /* 0x000ea8000c1e1b00 */
[----:B------:R-:W2:Y:S04]  /*36e0*/  LD.E.64 R38, desc[UR8][R6.64+-0x20] ;  /* 0xffffe00806267980 */ /* 0x000ea8000c101b00 */
[----:B------:R-:W3:Y:S01]  /*36f0*/  LDG.E.64 R32, desc[UR4][R8.64+-0x20] ;  /* 0xffffe00408207981 */ /* 0x000ee2000c1e1b00 */
[----:B------:R-:W-:Y:S02]  /*3700*/  R2UR UR10, R36 ;  /* 0x00000000240a72ca */ /* 0x000fe400000e0000 */
[----:B------:R-:W-:Y:S01]  /*3710*/  R2UR UR11, R37 ;  /* 0x00000000250b72ca */ /* 0x000fe200000e0000 */
[----:B--2---:R-:W-:-:S08]  /*3720*/  DFMA R34, R38, R2, R34 ;  /* 0x000000022622722b */ /* 0x004fd00000000022 */
[----:B---3-5:R-:W-:-:S07]  /*3730*/  DFMA R32, R32, R34, R30 ;  /* 0x000000222020722b */ /* 0x028fce000000001e */
[----:B0-----:R0:W-:Y:S04]  /*3740*/  ST.E.64 desc[UR4][R4.64], R32 ;  /* 0x0000002004007985 */ /* 0x0011e8000c101b04 */
        /* <DEDUP_REMOVED lines=36> */
[----:B------:R2:W3:Y:S04]  /*3990*/  LDG.E.64 R34, desc[UR8][R12.64+0x18] ;  /* 0x000018080c227981 */ /* 0x0004e8000c1e1b00 */
[----:B------:R4:W3:Y:S04]  /*39a0*/  LD.E.64 R38, desc[UR10][R6.64+0x18] ;  /* 0x0000180a06267980 */ /* 0x0008e8000c101b00 */
[----:B-1----:R1:W3:Y:S01]  /*39b0*/  LDG.E.64 R30, desc[UR6][R8.64+0x18] ;  /* 0x00001806081e7981 */ /* 0x0022e2000c1e1b00 */
[----:B------:R-:W-:Y:S01]  /*39c0*/  VIADD R26, R26, 0x8 ;  /* 0x000000081a1a7836 */ /* 0x000fe20000000000 */
[----:B--2---:R-:W-:-:S04]  /*39d0*/  IADD3 R12, P4, PT, R12, 0x40, RZ ;  /* 0x000000400c0c7810 */ /* 0x004fc80007f9e0ff */
[----:B------:R-:W-:Y:S01]  /*39e0*/  ISETP.NE.AND P2, PT, R26, RZ, PT ;  /* 0x000000ff1a00720c */ /* 0x000fe20003f45270 */
[----:B------:R-:W-:Y:S01]  /*39f0*/  IMAD.X R13, RZ, RZ, R13, P4 ;  /* 0x000000ffff0d7224 */ /* 0x000fe200020e060d */
[----:B----4-:R-:W-:Y:S02]  /*3a00*/  IADD3 R6, P5, PT, R6, 0x40, RZ ;  /* 0x0000004006067810 */ /* 0x010fe40007fbe0ff */
[----:B-1----:R-:W-:Y:S01]  /*3a10*/  IADD3 R8, P3, PT, R8, 0x40, RZ ;  /* 0x0000004008087810 */ /* 0x002fe20007f7e0ff */
[----:B---3--:R-:W-:-:S08]  /*3a20*/  DFMA R34, R38, R2, R34 ;  /* 0x000000022622722b */ /* 0x008fd00000000022 */
[----:B------:R-:W-:Y:S01]  /*3a30*/  DFMA R30, R30, R34, R32 ;  /* 0x000000221e1e722b */ /* 0x000fe20000000020 */
[----:B0-----:R-:W-:Y:S02]  /*3a40*/  IMAD.X R33, RZ, RZ, R9, P3 ;  /* 0x000000ffff217224 */ /* 0x001fe400018e0609 */
[----:B------:R-:W-:-:S04]  /*3a50*/  IMAD.X R9, RZ, RZ, R7, P5 ;  /* 0x000000ffff097224 */ /* 0x000fc800028e0607 */
[----:B------:R0:W-:Y:S01]  /*3a60*/  ST.E.64 desc[UR4][R4.64], R30 ;  /* 0x0000001e04007985 */ /* 0x0001e2000c101b04 */
[----:B------:R-:W-:Y:S05]  /*3a70*/  @P2 BRA `(.L_x_50) ;  /* 0xfffffff800f42947 */ /* 0x000fea000383ffff */
[----:B------:R-:W-:Y:S05]  /*3a80*/  BSYNC.RECONVERGENT B3 ;  /* 0x0000000000037941 */ /* 0x000fea0003800200 */
.L_x_49:
[----:B------:R-:W-:-:S07]  /*3a90*/  IMAD.MOV.U32 R7, RZ, RZ, R28 ;  /* 0x000000ffff077224 */ /* 0x000fce00078e001c */
.L_x_48:
[----:B------:R-:W-:Y:S05]  /*3aa0*/  BSYNC.RECONVERGENT B2 ;  /* 0x0000000000027941 */ /* 0x000fea0003800200 */
.L_x_47:
[----:B------:R-:W-:Y:S01]  /*3ab0*/  ISETP.NE.AND P2, PT, R45, RZ, PT ;  /* 0x000000ff2d00720c */ /* 0x000fe20003f45270 */
[----:B------:R-:W-:-:S12]  /*3ac0*/  BSSY.RECONVERGENT B2, `(.L_x_51) ;  /* 0x0000075000027945 */ /* 0x000fd80003800200 */
[----:B------:R-:W-:Y:S05]  /*3ad0*/  @!P2 BRA `(.L_x_52) ;  /* 0x0000000400cca947 */ /* 0x000fea0003800000 */
[----:B------:R-:W-:Y:S01]  /*3ae0*/  VIADD R6, R45, 0xffffffff ;  /* 0xffffffff2d067836 */ /* 0x000fe20000000000 */
[----:B------:R-:W-:Y:S01]  /*3af0*/  BSSY.RECONVERGENT B3, `(.L_x_53) ;  /* 0x0000034000037945 */ /* 0x000fe20003800200 */
[----:B------:R-:W-:-:S03]  /*3b00*/  ISETP.NE.AND P3, PT, R44, RZ, PT ;  /* 0x000000ff2c00720c */ /* 0x000fc60003f65270 */
[----:B------:R-:W-:-:S13]  /*3b10*/  ISETP.GE.U32.AND P2, PT, R6, 0x3, PT ;  /* 0x000000030600780c */ /* 0x000fda0003f46070 */
        /* <DEDUP_REMOVED lines=13> */
[----:B------:R-:W3:Y:S01]  /*3bf0*/  LDG.E.64 R32, desc[UR6][R12.64] ;  /* 0x000000060c207981 */ /* 0x000ee2000c1e1b00 */
[----:B--2---:R-:W-:-:S06]  /*3c00*/  IMAD.WIDE.U32 R8, R41, 0x8, R8 ;  /* 0x0000000829087825 */ /* 0x004fcc00078e0008 */
[----:B------:R-:W2:Y:S01]  /*3c10*/  LDG.E.64 R8, desc[UR4][R8.64] ;  /* 0x0000000408087981 */ /* 0x000ea2000c1e1b00 */
[----:B------:R-:W1:Y:S01]  /*3c20*/  LDCU.64 UR4, c[0x0][0x388] ;  /* 0x00007100ff0477ac */ /* 0x000e620008000a00 */
[C---:B------:R-:W-:Y:S02]  /*3c30*/  R2UR UR10, R36.reuse ;  /* 0x00000000240a72ca */ /* 0x040fe400000e0000 */
[C---:B------:R-:W-:Y:S02]  /*3c40*/  R2UR UR11, R37.reuse ;  /* 0x00000000250b72ca */ /* 0x040fe400000e0000 */
[----:B------:R-:W-:Y:S02]  /*3c50*/  R2UR UR12, R36 ;  /* 0x00000000240c72ca */ /* 0x000fe400000e0000 */
[----:B------:R-:W-:Y:S02]  /*3c60*/  R2UR UR13, R37 ;  /* 0x00000000250d72ca */ /* 0x000fe400000e0000 */
[----:B------:R-:W-:Y:S01]  /*3c70*/  IADD3 R6, P2, PT, R14, R7, RZ ;  /* 0x000000070e067210 */ /* 0x000fe20007f5e0ff */
[----:B---3--:R-:W-:-:S04]  /*3c80*/  DFMA R32, R38, R2, R32 ;  /* 0x000000022620722b */ /* 0x008fc80000000020 */
[----:B------:R-:W-:-:S04]  /*3c90*/  IMAD.X R39, RZ, RZ, RZ, P2 ;  /* 0x000000ffff277224 */ /* 0x000fc800010e06ff */
[----:B--2--5:R-:W-:Y:S01]  /*3ca0*/  DFMA R32, R8, R32, R30 ;  /* 0x000000200820722b */ /* 0x024fe2000000001e */
[----:B-1----:R-:W-:-:S06]  /*3cb0*/  LEA R38, P2, R6, UR4, 0x3 ;  /* 0x0000000406267c11 */ /* 0x002fcc000f8418ff */
[----:B------:R1:W-:Y:S01]  /*3cc0*/  ST.E.64 desc[UR6][R4.64], R32 ;  /* 0x0000002004007985 */ /* 0x0003e2000c101b06 */
[----:B------:R-:W-:-:S03]  /*3cd0*/  LEA.HI.X R39, R6, UR5, R39, 0x3, P2 ;  /* 0x0000000506277c11 */ /* 0x000fc600090f1c27 */
[----:B0-----:R-:W2:Y:S04]  /*3ce0*/  LDG.E.64 R30, desc[UR10][R12.64+0x8] ;  /* 0x0000080a0c1e7981 */ /* 0x001ea8000c1e1b00 */
[----:B------:R-:W2:Y:S04]  /*3cf0*/  LD.E.64 R40, desc[UR12][R34.64+0x8] ;  /* 0x0000080c22287980 */ /* 0x000ea8000c101b00 */
[----:B------:R-:W3:Y:S01]  /*3d00*/  LDG.E.64 R8, desc[UR8][R38.64+0x8] ;  /* 0x0000080826087981 */ /* 0x000ee2000c1e1b00 */
[----:B------:R-:W-:Y:S02]  /*3d10*/  R2UR UR4, R36 ;  /* 0x00000000240472ca */ /* 0x000fe400000e0000 */
[----:B------:R-:W-:Y:S01]  /*3d20*/  R2UR UR5, R37 ;  /* 0x00000000250572ca */ /* 0x000fe200000e0000 */
[----:B--2---:R-:W-:-:S08]  /*3d30*/  DFMA R30, R40, R2, R30 ;  /* 0x00000002281e722b */ /* 0x004fd0000000001e */
[----:B---3--:R-:W-:-:S07]  /*3d40*/  DFMA R8, R8, R30, R32 ;  /* 0x0000001e0808722b */ /* 0x008fce0000000020 */
[----:B------:R0:W-:Y:S04]  /*3d50*/  ST.E.64 desc[UR4][R4.64], R8 ;  /* 0x0000000804007985 */ /* 0x0001e8000c101b04 */
[----:B-1----:R-:W2:Y:S04]  /*3d60*/  LDG.E.64 R32, desc[UR8][R12.64+0x10] ;  /* 0x000010080c207981 */ /* 0x002ea8000c1e1b00 */
[----:B------:R-:W2:Y:S04]  /*3d70*/  LD.E.64 R40, desc[UR10][R34.64+0x10] ;  /* 0x0000100a22287980 */ /* 0x000ea8000c101b00 */
[----:B------:R-:W3:Y:S01]  /*3d80*/  LDG.E.64 R30, desc[UR6][R38.64+0x10] ;  /* 0x00001006261e7981 */ /* 0x000ee2000c1e1b00 */
[----:B--2---:R-:W-:-:S08]  /*3d90*/  DFMA R32, R40, R2, R32 ;  /* 0x000000022820722b */ /* 0x004fd00000000020 */
[----:B---3--:R-:W-:-:S07]  /*3da0*/  DFMA R32, R30, R32, R8 ;  /* 0x000000201e20722b */ /* 0x008fce0000000008 */
[----:B------:R1:W-:Y:S04]  /*3db0*/  ST.E.64 desc[UR4][R4.64], R32 ;  /* 0x0000002004007985 */ /* 0x0003e8000c101b04 */
[----:B0-----:R-:W2:Y:S04]  /*3dc0*/  LDG.E.64 R8, desc[UR8][R12.64+0x18] ;  /* 0x000018080c087981 */ /* 0x001ea8000c1e1b00 */
[----:B------:R-:W2:Y:S04]  /*3dd0*/  LD.E.64 R40, desc[UR10][R34.64+0x18] ;  /* 0x0000180a22287980 */ /* 0x000ea8000c101b00 */
[----:B------:R-:W3:Y:S01]  /*3de0*/  LDG.E.64 R30, desc[UR6][R38.64+0x18] ;  /* 0x00001806261e7981 */ /* 0x000ee2000c1e1b00 */
[----:B------:R-:W-:Y:S01]  /*3df0*/  VIADD R7, R7, 0x4 ;  /* 0x0000000407077836 */ /* 0x000fe20000000000 */
[----:B--2---:R-:W-:-:S08]  /*3e00*/  DFMA R8, R40, R2, R8 ;  /* 0x000000022808722b */ /* 0x004fd00000000008 */
[----:B---3--:R-:W-:-:S07]  /*3e10*/  DFMA R30, R30, R8, R32 ;  /* 0x000000081e1e722b */ /* 0x008fce0000000020 */
[----:B------:R1:W-:Y:S04]  /*3e20*/  ST.E.64 desc[UR4][R4.64], R30 ;  /* 0x0000001e04007985 */ /* 0x0003e8000c101b04 */
.L_x_54:
[----:B------:R-:W-:Y:S05]  /*3e30*/  BSYNC.RECONVERGENT B3 ;  /* 0x0000000000037941 */ /* 0x000fea0003800200 */
.L_x_53:
[----:B------:R-:W-:Y:S05]  /*3e40*/  @!P3 BRA `(.L_x_52) ;  /* 0x0000000000f0b947 */ /* 0x000fea0003800000 */
[----:B------:R-:W-:Y:S01]  /*3e50*/  ISETP.NE.AND P3, PT, R44, 0x1, PT ;  /* 0x000000012c00780c */ /* 0x000fe20003f65270 */
[----:B------:R-:W-:Y:S01]  /*3e60*/  BSSY.RECONVERGENT B3, `(.L_x_55) ;  /* 0x0000027000037945 */ /* 0x000fe20003800200 */
[----:B------:R-:W-:-:S11]  /*3e70*/  ISETP.NE.AND P2, PT, R0, RZ, PT ;  /* 0x000000ff0000720c */ /* 0x000fd60003f45270 */
[----:B------:R-:W-:Y:S05]  /*3e80*/  @!P3 BRA `(.L_x_56) ;  /* 0x000000000090b947 */ /* 0x000fea0003800000 */
[----:B------:R-:W2:Y:S01]  /*3e90*/  LDC.64 R12, c[0x0][0x380] ;  /* 0x0000e000ff0c7b82 */ /* 0x000ea20000000a00 */
        /* <DEDUP_REMOVED lines=9> */
[----:B-1----:R-:W4:Y:S01]  /*3f30*/  LD.E.64 R32, desc[UR8][R40.64] ;  /* 0x0000000828207980 */ /* 0x002f22000c101b00 */
[----:B--2---:R-:W-:-:S05]  /*3f40*/  IMAD.WIDE.U32 R38, R7, 0x8, R12 ;  /* 0x0000000807267825 */ /* 0x004fca00078e000c */
[----:B------:R-:W4:Y:S01]  /*3f50*/  LDG.E.64 R12, desc[UR6][R38.64] ;  /* 0x00000006260c7981 */ /* 0x000f22000c1e1b00 */
[----:B---3--:R-:W-:-:S05]  /*3f60*/  IMAD.WIDE.U32 R34, R35, 0x8, R8 ;  /* 0x0000000823227825 */ /* 0x008fca00078e0008 */
[----:B------:R-:W2:Y:S01]  /*3f70*/  LDG.E.64 R8, desc[UR4][R34.64] ;  /* 0x0000000422087981 */ /* 0x000ea2000c1e1b00 */
[----:B------:R-:W1:Y:S01]  /*3f80*/  LDCU.64 UR4, c[0x0][0x388] ;  /* 0x00007100ff0477ac */ /* 0x000e620008000a00 */
[C---:B------:R-:W-:Y:S02]  /*3f90*/  R2UR UR10, R36.reuse ;  /* 0x00000000240a72ca */ /* 0x040fe400000e0000 */
[C---:B------:R-:W-:Y:S02]  /*3fa0*/  R2UR UR11, R37.reuse ;  /* 0x00000000250b72ca */ /* 0x040fe400000e0000 */
[----:B------:R-:W-:Y:S02]  /*3fb0*/  R2UR UR12, R36 ;  /* 0x00000000240c72ca */ /* 0x000fe400000e0000 */
[----:B------:R-:W-:Y:S02]  /*3fc0*/  R2UR UR13, R37 ;  /* 0x00000000250d72ca */ /* 0x000fe400000e0000 */
[----:B------:R-:W-:Y:S01]  /*3fd0*/  IADD3 R6, P3, PT, R14, R7, RZ ;  /* 0x000000070e067210 */ /* 0x000fe20007f7e0ff */
[----:B----4-:R-:W-:-:S08]  /*3fe0*/  DFMA R12, R32, R2, R12 ;  /* 0x00000002200c722b */ /* 0x010fd0000000000c */
[----:B--2--5:R-:W-:Y:S01]  /*3ff0*/  DFMA R8, R8, R12, R30 ;  /* 0x0000000c0808722b */ /* 0x024fe2000000001e */
[----:B0-----:R-:W-:Y:S01]  /*4000*/  IMAD.X R31, RZ, RZ, RZ, P3 ;  /* 0x000000ffff1f7224 */ /* 0x001fe200018e06ff */
[----:B-1----:R-:W-:-:S05]  /*4010*/  LEA R42, P3, R6, UR4, 0x3 ;  /* 0x00000004062a7c11 */ /* 0x002fca000f8618ff */
[----:B------:R2:W-:Y:S01]  /*4020*/  ST.E.64 desc[UR6][R4.64], R8 ;  /* 0x0000000804007985 */ /* 0x0005e2000c101b06 */
[----:B------:R-:W-:-:S03]  /*4030*/  LEA.HI.X R43, R6, UR5, R31, 0x3, P3 ;  /* 0x00000005062b7c11 */ /* 0x000fc600098f1c1f */
[----:B------:R-:W3:Y:S04]  /*4040*/  LDG.E.64 R12, desc[UR10][R38.64+0x8] ;  /* 0x0000080a260c7981 */ /* 0x000ee8000c1e1b00 */
[----:B------:R-:W3:Y:S04]  /*4050*/  LD.E.64 R32, desc[UR12][R40.64+0x8] ;  /* 0x0000080c28207980 */ /* 0x000ee8000c101b00 */
[----:B------:R-:W4:Y:S01]  /*4060*/  LDG.E.64 R30, desc[UR8][R42.64+0x8] ;  /* 0x000008082a1e7981 */ /* 0x000f22000c1e1b00 */
[----:B------:R-:W-:Y:S02]  /*4070*/  R2UR UR4, R36 ;  /* 0x00000000240472ca */ /* 0x000fe400000e0000 */
[----:B------:R-:W-:Y:S01]  /*4080*/  R2UR UR5, R37 ;  /* 0x00000000250572ca */ /* 0x000fe200000e0000 */
[----:B------:R-:W-:Y:S01]  /*4090*/  VIADD R7, R7, 0x2 ;  /* 0x0000000207077836 */ /* 0x000fe20000000000 */
[----:B---3--:R-:W-:-:S08]  /*40a0*/  DFMA R12, R32, R2, R12 ;  /* 0x00000002200c722b */ /* 0x008fd0000000000c */
[----:B----4-:R-:W-:-:S07]  /*40b0*/  DFMA R30, R30, R12, R8 ;  /* 0x0000000c1e1e722b */ /* 0x010fce0000000008 */
[----:B------:R2:W-:Y:S04]  /*40c0*/  ST.E.64 desc[UR4][R4.64], R30 ;  /* 0x0000001e04007985 */ /* 0x0005e8000c101b04 */
.L_x_56:
[----:B------:R-:W-:Y:S05]  /*40d0*/  BSYNC.RECONVERGENT B3 ;  /* 0x0000000000037941 */ /* 0x000fea0003800200 */
.L_x_55:
[----:B------:R-:W-:Y:S05]  /*40e0*/  @!P2 BRA `(.L_x_52) ;  /* 0x000000000048a947 */ /* 0x000fea0003800000 */
[----:B--2---:R-:W2:Y:S01]  /*40f0*/  LDC.64 R8, c[0x0][0x380] ;  /* 0x0000e000ff087b82 */ /* 0x004ea20000000a00 */
[C---:B------:R-:W-:Y:S01]  /*4100*/  R2UR UR8, R36.reuse ;  /* 0x00000000240872ca */ /* 0x040fe200000e0000 */
[----:B------:R-:W-:Y:S01]  /*4110*/  IMAD.WIDE.U32 R12, R7, 0x8, R22 ;  /* 0x00000008070c7825 */ /* 0x000fe200078e0016 */
[C---:B------:R-:W-:Y:S02]  /*4120*/  R2UR UR9, R37.reuse ;  /* 0x00000000250972ca */ /* 0x040fe400000e0000 */
[C---:B------:R-:W-:Y:S02]  /*4130*/  R2UR UR6, R36.reuse ;  /* 0x00000000240672ca */ /* 0x040fe400000e0000 */
[C---:B------:R-:W-:Y:S01]  /*4140*/  R2UR UR7, R37.reuse ;  /* 0x00000000250772ca */ /* 0x040fe200000e0000 */
[----:B-1----:R-:W1:Y:S01]  /*4150*/  LDC.64 R32, c[0x0][0x388] ;  /* 0x0000e200ff207b82 */ /* 0x002e620000000a00 */
[----:B------:R-:W-:Y:S02]  /*4160*/  R2UR UR4, R36 ;  /* 0x00000000240472ca */ /* 0x000fe400000e0000 */
[----:B------:R-:W-:-:S05]  /*4170*/  R2UR UR5, R37 ;  /* 0x00000000250572ca */ /* 0x000fca00000e0000 */
[----:B------:R-:W3:Y:S01]  /*4180*/  LD.E.64 R12, desc[UR8][R12.64] ;  /* 0x000000080c0c7980 */ /* 0x000ee2000c101b00 */
[----:B--2---:R-:W-:-:S04]  /*4190*/  IMAD.WIDE.U32 R8, R7, 0x8, R8 ;  /* 0x0000000807087825 */ /* 0x004fc800078e0008 */
[----:B------:R-:W-:Y:S02]  /*41a0*/  IMAD.IADD R7, R14, 0x1, R7 ;  /* 0x000000010e077824 */ /* 0x000fe400078e0207 */
[----:B------:R-:W3:Y:S02]  /*41b0*/  LDG.E.64 R8, desc[UR6][R8.64] ;  /* 0x0000000608087981 */ /* 0x000ee4000c1e1b00 */
[----:B-1----:R-:W-:-:S06]  /*41c0*/  IMAD.WIDE.U32 R6, R7, 0x8, R32 ;  /* 0x0000000807067825 */ /* 0x002fcc00078e0020 */
[----:B------:R-:W2:Y:S01]  /*41d0*/  LDG.E.64 R6, desc[UR4][R6.64] ;  /* 0x0000000406067981 */ /* 0x000ea2000c1e1b00 */
[----:B---3--:R-:W-:-:S08]  /*41e0*/  DFMA R32, R12, R2, R8 ;  /* 0x000000020c20722b */ /* 0x008fd00000000008 */
[----:B--2--5:R-:W-:-:S07]  /*41f0*/  DFMA R32, R6, R32, R30 ;  /* 0x000000200620722b */ /* 0x024fce000000001e */
[----:B------:R3:W-:Y:S04]  /*4200*/  ST.E.64 desc[UR4][R4.64], R32 ;  /* 0x0000002004007985 */ /* 0x0007e8000c101b04 */
.L_x_52:
[----:B------:R-:W-:Y:S05]  /*4210*/  BSYNC.RECONVERGENT B2 ;  /* 0x0000000000027941 */ /* 0x000fea0003800200 */
.L_x_51:
[----:B------:R-:W-:Y:S05]  /*4220*/  @P1 BRA `(.L_x_57) ;  /* 0xfffffff000b01947 */ /* 0x000fea000383ffff */
[----:B------:R-:W-:Y:S05]  /*4230*/  BSYNC.RECONVERGENT B1 ;  /* 0x0000000000017941 */ /* 0x000fea0003800200 */
.L_x_46:
[----:B------:R-:W-:Y:S01]  /*4240*/  BSSY.RECONVERGENT B2, `(.L_x_58) ;  /* 0x000016d000027945 */ /* 0x000fe20003800200 */
[----:B------:R-:W-:Y:S02]  /*4250*/  IMAD.MOV.U32 R39, RZ, RZ, RZ ;  /* 0x000000ffff277224 */ /* 0x000fe400078e00ff */
[----:B0123--:R-:W-:Y:S02]  /*4260*/  IMAD.MOV.U32 R4, RZ, RZ, RZ ;  /* 0x000000ffff047224 */ /* 0x00ffe400078e00ff */
[----:B------:R-:W-:Y:S01]  /*4270*/  IMAD.MOV.U32 R5, RZ, RZ, 0x40180000 ;  /* 0x40180000ff057424 */ /* 0x000fe200078e00ff */
[----:B------:R-:W-:Y:S06]  /*4280*/  @!P0 BRA `(.L_x_59) ;  /* 0x0000001400a08947 */ /* 0x000fec0003800000 */
[----:B------:R-:W-:Y:S01]  /*4290*/  IADD3 R6, P0, PT, R16, 0x20, RZ ;  /* 0x0000002010067810 */ /* 0x000fe20007f1e0ff */
[----:B------:R-:W-:Y:S01]  /*42a0*/  BSSY.RECONVERGENT B3, `(.L_x_60) ;  /* 0x0000165000037945 */ /* 0x000fe20003800200 */
[----:B------:R-:W-:Y:S02]  /*42b0*/  IADD3 R8, P1, PT, R18, 0x20, RZ ;  /* 0x0000002012087810 */ /* 0x000fe40007f3e0ff */
[----:B------:R-:W-:Y:S01]  /*42c0*/  IADD3 R12, P2, PT, R24, 0x20, RZ ;  /* 0x00000020180c7810 */ /* 0x000fe20007f5e0ff */
[----:B------:R-:W-:Y:S02]  /*42d0*/  IMAD.X R7, RZ, RZ, R17, P0 ;  /* 0x000000ffff077224 */ /* 0x000fe400000e0611 */
[----:B------:R-:W-:Y:S02]  /*42e0*/  IMAD.X R9, RZ, RZ, R19, P1 ;  /* 0x000000ffff097224 */ /* 0x000fe400008e0613 */
[----:B------:R-:W-:-:S08]  /*42f0*/  IMAD.X R13, RZ, RZ, R25, P2 ;  /* 0x000000ffff0d7224 */ /* 0x000fd000010e0619 */
.L_x_77:
[C---:B------:R-:W-:Y:S01]  /*4300*/  R2UR UR4, R36.reuse ;  /* 0x00000000240472ca */ /* 0x040fe200000e0000 */
[----:B0-----:R-:W0:Y:S01]  /*4310*/  LDC.64 R34, c[0x0][0x390] ;  /* 0x0000e400ff227b82 */ /* 0x001e220000000a00 */
[C---:B------:R-:W-:Y:S02]  /*4320*/  R2UR UR5, R37.reuse ;  /* 0x00000000250572ca */ /* 0x040fe400000e0000 */
[C---:B------:R-:W-:Y:S02]  /*4330*/  R2UR UR6, R36.reuse ;  /* 0x00000000240672ca */ /* 0x040fe400000e0000 */
[C---:B------:R-:W-:Y:S02]  /*4340*/  R2UR UR7, R37.reuse ;  /* 0x00000000250772ca */ /* 0x040fe400000e0000 */
[----:B------:R-:W-:Y:S02]  /*4350*/  R2UR UR8, R36 ;  /* 0x00000000240872ca */ /* 0x000fe400000e0000 */
[----:B------:R-:W-:-:S05]  /*4360*/  R2UR UR9, R37 ;  /* 0x00000000250972ca */ /* 0x000fca00000e0000 */
[----:B------:R-:W2:Y:S04]  /*4370*/  LD.E.64 R2, desc[UR4][R6.64+-0x20] ;  /* 0xffffe00406027980 */ /* 0x000ea8000c101b00 */
[----:B------:R-:W2:Y:S04]  /*4380*/  LD.E.64 R26, desc[UR6][R8.64+-0x20] ;  /* 0xffffe006081a7980 */ /* 0x000ea8000c101b00 */
[----:B-----5:R-:W3:Y:S04]  /*4390*/  LD.E.64 R30, desc[UR8][R10.64+-0x20] ;  /* 0xffffe0080a1e7980 */ /* 0x020ee8000c101b00 */
[----:B------:R-:W4:Y:S04]  /*43a0*/  LD.E.64 R32, desc[UR4][R12.64+-0x20] ;  /* 0xffffe0040c207980 */ /* 0x000f28000c101b00 */
[----:B0-----:R-:W4:Y:S01]  /*43b0*/  LDG.E.64 R34, desc[UR6][R34.64] ;  /* 0x0000000622227981 */ /* 0x001f22000c1e1b00 */
[----:B------:R-:W-:-:S02]  /*43c0*/  IMAD.MOV.U32 R15, RZ, RZ, R21 ;  /* 0x000000ffff0f7224 */ /* 0x000fc400078e0015 */
[----:B------:R-:W0:Y:S01]  /*43d0*/  MUFU.RCP64H R21, 6 ;  /* 0x4018000000157908 */ /* 0x000e220000001800 */
[----:B------:R-:W-:Y:S02]  /*43e0*/  IMAD.MOV.U32 R14, RZ, RZ, R20 ;  /* 0x000000ffff0e7224 */ /* 0x000fe400078e0014 */
[----:B------:R-:W-:Y:S02]  /*43f0*/  IMAD.MOV.U32 R40, RZ, RZ, 0x0 ;  /* 0x00000000ff287424 */ /* 0x000fe400078e00ff */
[----:B------:R-:W-:Y:S01]  /*4400*/  IMAD.MOV.U32 R41, RZ, RZ, 0x40180000 ;  /* 0x40180000ff297424 */ /* 0x000fe200078e00ff */
[----:B------:R1:W5:Y:S01]  /*4410*/  LDG.E.64 R42, desc[UR4][R14.64+-0x20] ;  /* 0xffffe0040e2a7981 */ /* 0x000362000c1e1b00 */
[----:B------:R-:W-:Y:S01]  /*4420*/  IMAD.MOV.U32 R20, RZ, RZ, 0x1 ;  /* 0x00000001ff147424 */ /* 0x000fe200078e00ff */
[----:B------:R-:W-:Y:S05]  /*4430*/  BSSY.RECONVERGENT B4, `(.L_x_61) ;  /* 0x0000014000047945 */ /* 0x000fea0003800200 */
[----:B0-----:R-:W-:-:S08]  /*4440*/  DFMA R38, R20, -R40, 1 ;  /* 0x3ff000001426742b */ /* 0x001fd00000000828 */
[----:B------:R-:W-:-:S08]  /*4450*/  DFMA R38, R38, R38, R38 ;  /* 0x000000262626722b */ /* 0x000fd00000000026 */
[----:B------:R-:W-:-:S08]  /*4460*/  DFMA R38, R20, R38, R20 ;  /* 0x000000261426722b */ /* 0x000fd00000000014 */
[----:B------:R-:W-:-:S08]  /*4470*/  DFMA R20, R38, -R40, 1 ;  /* 0x3ff000002614742b */ /* 0x000fd00000000828 */
[----:B------:R-:W-:Y:S02]  /*4480*/  DFMA R20, R38, R20, R38 ;  /* 0x000000142614722b */ /* 0x000fe40000000026 */
[----:B--2---:R-:W-:-:S08]  /*4490*/  DFMA R2, R26, 2, R2 ;  /* 0x400000001a02782b */ /* 0x004fd00000000002 */
[----:B---3--:R-:W-:-:S08]  /*44a0*/  DFMA R2, R30, 2, R2 ;  /* 0x400000001e02782b */ /* 0x008fd00000000002 */
[----:B----4-:R-:W-:-:S08]  /*44b0*/  DADD R2, R2, R32 ;  /* 0x0000000002027229 */ /* 0x010fd00000000020 */
[----:B------:R-:W-:-:S08]  /*44c0*/  DMUL R34, R2, R34 ;  /* 0x0000002202227228 */ /* 0x000fd00000000000 */
[----:B------:R-:W-:Y:S02]  /*44d0*/  DMUL R2, R34, R20 ;  /* 0x0000001422027228 */ /* 0x000fe40000000000 */
[----:B------:R-:W-:-:S06]  /*44e0*/  FSETP.GEU.AND P1, PT, |R35|, 6.5827683646048100446e-37, PT ;  /* 0x036000002300780b */ /* 0x000fcc0003f2e200 */
[----:B------:R-:W-:-:S08]  /*44f0*/  DFMA R26, R2, -6, R34 ;  /* 0xc0180000021a782b */ /* 0x000fd00000000022 */
[----:B------:R-:W-:-:S10]  /*4500*/  DFMA R2, R20, R26, R2 ;  /* 0x0000001a1402722b */ /* 0x000fd40000000002 */
[----:B------:R-:W-:-:S05]  /*4510*/  FFMA R20, RZ, 2.375, R3 ;  /* 0x40180000ff147823 */ /* 0x000fca0000000003 */
[----:B------:R-:W-:-:S13]  /*4520*/  FSETP.GT.AND P0, PT, |R20|, 1.469367938527859385e-39, PT ;  /* 0x001000001400780b */ /* 0x000fda0003f04200 */
[----:B-1----:R-:W-:Y:S05]  /*4530*/  @P0 BRA P1, `(.L_x_62) ;  /* 0x00000000000c0947 */ /* 0x002fea0000800000 */
[----:B------:R-:W-:Y:S01]  /*4540*/  IMAD.MOV.U32 R20, RZ, RZ, R34 ;  /* 0x000000ffff147224 */ /* 0x000fe200078e0022 */
[----:B------:R-:W-:-:S07]  /*4550*/  MOV R30, 0x4570 ;  /* 0x00004570001e7802 */ /* 0x000fce0000000f00 */
[----:B-----5:R-:W-:Y:S05]  /*4560*/  CALL.REL.NOINC `($__internal_0_$__cuda_sm20_div_rn_f64_full) ;  /* 0x0000002800707944 */ /* 0x020fea0003c00000 */
.L_x_62:
[----:B------:R-:W-:Y:S05]  /*4570*/  BSYNC.RECONVERGENT B4 ;  /* 0x0000000000047941 */ /* 0x000fea0003800200 */
.L_x_61:
[C---:B------:R-:W-:Y:S01]  /*4580*/  R2UR UR4, R36.reuse ;  /* 0x00000000240472ca */ /* 0x040fe200000e0000 */
[----:B-----5:R-:W-:Y:S01]  /*4590*/  DADD R2, R42, R2 ;  /* 0x000000002a027229 */ /* 0x020fe20000000002 */
[C---:B------:R-:W-:Y:S01]  /*45a0*/  R2UR UR5, R37.reuse ;  /* 0x00000000250572ca */ /* 0x040fe200000e0000 */
[----:B------:R-:W0:Y:S01]  /*45b0*/  LDC.64 R34, c[0x0][0x390] ;  /* 0x0000e400ff227b82 */ /* 0x000e220000000a00 */
[C---:B------:R-:W-:Y:S02]  /*45c0*/  R2UR UR6, R36.reuse ;  /* 0x00000000240672ca */ /* 0x040fe400000e0000 */
[C---:B------:R-:W-:Y:S02]  /*45d0*/  R2UR UR7, R37.reuse ;  /* 0x00000000250772ca */ /* 0x040fe400000e0000 */
[----:B------:R-:W-:Y:S02]  /*45e0*/  R2UR UR8, R36 ;  /* 0x00000000240872ca */ /* 0x000fe400000e0000 */
[----:B------:R-:W-:-:S02]  /*45f0*/  R2UR UR9, R37 ;  /* 0x00000000250972ca */ /* 0x000fc400000e0000 */
[----:B------:R-:W-:Y:S02]  /*4600*/  R2UR UR10, R36 ;  /* 0x00000000240a72ca */ /* 0x000fe400000e0000 */
[----:B------:R-:W-:Y:S01]  /*4610*/  R2UR UR11, R37 ;  /* 0x00000000250b72ca */ /* 0x000fe200000e0000 */
[----:B------:R1:W-:Y:S04]  /*4620*/  STG.E.64 desc[UR4][R14.64+-0x20], R2 ;  /* 0xffffe0020e007986 */ /* 0x0003e8000c101b04 */
[----:B------:R-:W2:Y:S04]  /*4630*/  LD.E.64 R20, desc[UR6][R6.64+-0x18] ;  /* 0xffffe80606147980 */ /* 0x000ea8000c101b00 */
[----:B------:R-:W2:Y:S04]  /*4640*/  LD.E.64 R26, desc[UR8][R8.64+-0x18] ;  /* 0xffffe808081a7980 */ /* 0x000ea8000c101b00 */
[----:B------:R-:W3:Y:S04]  /*4650*/  LD.E.64 R30, desc[UR10][R10.64+-0x18] ;  /* 0xffffe80a0a1e7980 */ /* 0x000ee8000c101b00 */
[----:B------:R-:W4:Y:S04]  /*4660*/  LD.E.64 R32, desc[UR4][R12.64+-0x18] ;  /* 0xffffe8040c207980 */ /* 0x000f28000c101b00 */
[----:B0-----:R-:W4:Y:S01]  /*4670*/  LDG.E.64 R34, desc[UR6][R34.64] ;  /* 0x0000000622227981 */ /* 0x001f22000c1e1b00 */
[----:B-1----:R-:W0:Y:S01]  /*4680*/  MUFU.RCP64H R3, 6 ;  /* 0x4018000000037908 */ /* 0x002e220000001800 */
[----:B------:R-:W-:-:S02]  /*4690*/  IMAD.MOV.U32 R38, RZ, RZ, 0x0 ;  /* 0x00000000ff267424 */ /* 0x000fc400078e00ff */
        /* <DEDUP_REMOVED lines=23> */
.L_x_64:
[----:B------:R-:W-:Y:S05]  /*4810*/  BSYNC.RECONVERGENT B4 ;  /* 0x0000000000047941 */ /* 0x000fea0003800200 */
.L_x_63:
        /* <DEDUP_REMOVED lines=41> */
.L_x_66:
[----:B------:R-:W-:Y:S05]  /*4ab0*/  BSYNC.RECONVERGENT B4 ;  /* 0x0000000000047941 */ /* 0x000fea0003800200 */
.L_x_65:
        /* <DEDUP_REMOVED lines=41> */
.L_x_68:
[----:B------:R-:W-:Y:S05]  /*4d50*/  BSYNC.RECONVERGENT B4 ;  /* 0x0000000000047941 */ /* 0x000fea0003800200 */
.L_x_67:
        /* <DEDUP_REMOVED lines=41> */
.L_x_70:
[----:B------:R-:W-:Y:S05]  /*4ff0*/  BSYNC.RECONVERGENT B4 ;  /* 0x0000000000047941 */ /* 0x000fea0003800200 */
.L_x_69:
        /* <DEDUP_REMOVED lines=41> */
.L_x_72:
[----:B------:R-:W-:Y:S05]  /*5290*/  BSYNC.RECONVERGENT B4 ;  /* 0x0000000000047941 */ /* 0x000fea0003800200 */
.L_x_71:
        /* <DEDUP_REMOVED lines=41> */
.L_x_74:
[----:B------:R-:W-:Y:S05]  /*5530*/  BSYNC.RECONVERGENT B4 ;  /* 0x0000000000047941 */ /* 0x000fea0003800200 */
.L_x_73:
        /* <DEDUP_REMOVED lines=41> */
.L_x_76:
[----:B------:R-:W-:Y:S05]  /*57d0*/  BSYNC.RECONVERGENT B4 ;  /* 0x0000000000047941 */ /* 0x000fea0003800200 */
.L_x_75:
[----:B------:R-:W-:Y:S01]  /*57e0*/  VIADD R29, R29, 0x8 ;  /* 0x000000081d1d7836 */ /* 0x000fe20000000000 */
[----:B------:R-:W-:Y:S01]  /*57f0*/  R2UR UR4, R36 ;  /* 0x00000000240472ca */ /* 0x000fe200000e0000 */
[----:B-----5:R-:W-:Y:S01]  /*5800*/  DADD R42, R42, R2 ;  /* 0x000000002a2a7229 */ /* 0x020fe20000000002 */
[----:B------:R-:W-:Y:S02]  /*5810*/  R2UR UR5, R37 ;  /* 0x00000000250572ca */ /* 0x000fe400000e0000 */
[----:B------:R-:W-:Y:S02]  /*5820*/  ISETP.NE.AND P0, PT, R29, RZ, PT ;  /* 0x000000ff1d00720c */ /* 0x000fe40003f05270 */
[----:B------:R-:W-:Y:S02]  /*5830*/  IADD3 R20, P1, PT, R14, 0x40, RZ ;  /* 0x000000400e147810 */ /* 0x000fe40007f3e0ff */
[----:B------:R-:W-:Y:S02]  /*5840*/  IADD3 R6, P2, PT, R6, 0x40, RZ ;  /* 0x0000004006067810 */ /* 0x000fe40007f5e0ff */
[----:B------:R-:W-:Y:S01]  /*5850*/  IADD3 R8, P3, PT, R8, 0x40, RZ ;  /* 0x0000004008087810 */ /* 0x000fe20007f7e0ff */
[----:B------:R-:W-:Y:S01]  /*5860*/  IMAD.X R21, RZ, RZ, R15, P1 ;  /* 0x000000ffff157224 */ /* 0x000fe200008e060f */
[----:B------:R-:W-:Y:S01]  /*5870*/  IADD3 R10, P4, PT, R10, 0x40, RZ ;  /* 0x000000400a0a7810 */ /* 0x000fe20007f9e0ff */
[----:B------:R-:W-:Y:S01]  /*5880*/  IMAD.X R7, RZ, RZ, R7, P2 ;  /* 0x000000ffff077224 */ /* 0x000fe200010e0607 */
[----:B------:R-:W-:Y:S01]  /*5890*/  IADD3 R12, P5, PT, R12, 0x40, RZ ;  /* 0x000000400c0c7810 */ /* 0x000fe20007fbe0ff */
[----:B------:R0:W-:Y:S01]  /*58a0*/  STG.E.64 desc[UR4][R14.64+0x18], R42 ;  /* 0x0000182a0e007986 */ /* 0x0001e2000c101b04 */
[----:B------:R-:W-:-:S02]  /*58b0*/  IMAD.X R9, RZ, RZ, R9, P3 ;  /* 0x000000ffff097224 */ /* 0x000fc400018e0609 */
[----:B------:R-:W-:Y:S02]  /*58c0*/  IMAD.X R11, RZ, RZ, R11, P4 ;  /* 0x000000ffff0b7224 */ /* 0x000fe400020e060b */
[----:B------:R-:W-:Y:S01]  /*58d0*/  IMAD.X R13, RZ, RZ, R13, P5 ;  /* 0x000000ffff0d7224 */ /* 0x000fe200028e060d */
[----:B------:R-:W-:Y:S06]  /*58e0*/  @P0 BRA `(.L_x_77) ;  /* 0xffffffe800840947 */ /* 0x000fec000383ffff */
[----:B------:R-:W-:Y:S05]  /*58f0*/  BSYNC.RECONVERGENT B3 ;  /* 0x0000000000037941 */ /* 0x000fea0003800200 */
.L_x_60:
[----:B------:R-:W-:-:S07]  /*5900*/  IMAD.MOV.U32 R39, RZ, RZ, R28 ;  /* 0x000000ffff277224 */ /* 0x000fce00078e001c */
.L_x_59:
[----:B------:R-:W-:Y:S05]  /*5910*/  BSYNC.RECONVERGENT B2 ;  /* 0x0000000000027941 */ /* 0x000fea0003800200 */
.L_x_58:
[----:B------:R-:W-:-:S13]  /*5920*/  ISETP.NE.AND P0, PT, R45, RZ, PT ;  /* 0x000000ff2d00720c */ /* 0x000fda0003f05270 */
[----:B------:R-:W-:Y:S05]  /*5930*/  @!P0 BRA `(.L_x_45) ;  /* 0x0000001400208947 */ /* 0x000fea0003800000 */
[----:B------:R-:W-:Y:S01]  /*5940*/  ISETP.GE.U32.AND P0, PT, R45, 0x4, PT ;  /* 0x000000042d00780c */ /* 0x000fe20003f06070 */
[----:B------:R-:W-:-:S12]  /*5950*/  BSSY.RECONVERGENT B2, `(.L_x_78) ;  /* 0x00000b2000027945 */ /* 0x000fd80003800200 */
[----:B------:R-:W-:Y:S05]  /*5960*/  @!P0 BRA `(.L_x_79) ;  /* 0x0000000800c08947 */ /* 0x000fea0003800000 */
[C---:B------:R-:W-:Y:S01]  /*5970*/  R2UR UR4, R36.reuse ;  /* 0x00000000240472ca */ /* 0x040fe200000e0000 */
[----:B0-----:R-:W-:Y:S01]  /*5980*/  IMAD.WIDE.U32 R14, R39, 0x8, R16 ;  /* 0x00000008270e7825 */ /* 0x001fe200078e0010 */
[----:B------:R-:W-:Y:S01]  /*5990*/  R2UR UR5, R37 ;  /* 0x00000000250572ca */ /* 0x000fe200000e0000 */
[----:B------:R-:W0:Y:S01]  /*59a0*/  LDC.64 R32, c[0x0][0x390] ;  /* 0x0000e400ff207b82 */ /* 0x000e220000000a00 */
[C---:B------:R-:W-:Y:S01]  /*59b0*/  R2UR UR6, R36.reuse ;  /* 0x00000000240672ca */ /* 0x040fe200000e0000 */
[----:B------:R-:W-:Y:S01]  /*59c0*/  IMAD.WIDE.U32 R12, R39, 0x8, R18 ;  /* 0x00000008270c7825 */ /* 0x000fe200078e0012 */
[C---:B------:R-:W-:Y:S02]  /*59d0*/  R2UR UR7, R37.reuse ;  /* 0x00000000250772ca */ /* 0x040fe400000e0000 */
[----:B------:R-:W-:Y:S02]  /*59e0*/  R2UR UR8, R36 ;  /* 0x00000000240872ca */ /* 0x000fe400000e0000 */
[----:B------:R-:W-:Y:S01]  /*59f0*/  R2UR UR9, R37 ;  /* 0x00000000250972ca */ /* 0x000fe200000e0000 */
[C---:B------:R-:W-:Y:S01]  /*5a00*/  IMAD.WIDE.U32 R10, R39.reuse, 0x8, R22 ;  /* 0x00000008270a7825 */ /* 0x040fe200078e0016 */
[----:B------:R-:W1:Y:S03]  /*5a10*/  LDC.64 R6, c[0x0][0x380] ;  /* 0x0000e000ff067b82 */ /* 0x000e660000000a00 */
[----:B------:R-:W2:Y:S04]  /*5a20*/  LD.E.64 R2, desc[UR4][R14.64] ;  /* 0x000000040e027980 */ /* 0x000ea8000c101b00 */
[----:B------:R-:W2:Y:S01]  /*5a30*/  LD.E.64 R20, desc[UR6][R12.64] ;  /* 0x000000060c147980 */ /* 0x000ea2000c101b00 */
[----:B------:R-:W-:-:S03]  /*5a40*/  IMAD.WIDE.U32 R8, R39, 0x8, R24 ;  /* 0x0000000827087825 */ /* 0x000fc600078e0018 */
[----:B------:R-:W3:Y:S04]  /*5a50*/  LD.E.64 R26, desc[UR8][R10.64] ;  /* 0x000000080a1a7980 */ /* 0x000ee8000c101b00 */
[----:B-----5:R-:W4:Y:S04]  /*5a60*/  LD.E.64 R30, desc[UR4][R8.64] ;  /* 0x00000004081e7980 */ /* 0x020f28000c101b00 */
[----:B0-----:R-:W4:Y:S01]  /*5a70*/  LDG.E.64 R32, desc[UR6][R32.64] ;  /* 0x0000000620207981 */ /* 0x001f22000c1e1b00 */
[----:B------:R-:W0:Y:S01]  /*5a80*/  MUFU.RCP64H R35, 6 ;  /* 0x4018000000237908 */ /* 0x000e220000001800 */
[----:B------:R-:W-:-:S02]  /*5a90*/  IMAD.MOV.U32 R40, RZ, RZ, 0x0 ;  /* 0x00000000ff287424 */ /* 0x000fc400078e00ff */
[----:B------:R-:W-:Y:S02]  /*5aa0*/  IMAD.MOV.U32 R41, RZ, RZ, 0x40180000 ;  /* 0x40180000ff297424 */ /* 0x000fe400078e00ff */
[----:B------:R-:W-:Y:S02]  /*5ab0*/  IMAD.MOV.U32 R34, RZ, RZ, 0x1 ;  /* 0x00000001ff227424 */ /* 0x000fe400078e00ff */
[----:B-1----:R-:W-:Y:S01]  /*5ac0*/  IMAD.WIDE.U32 R6, R39, 0x8, R6 ;  /* 0x0000000827067825 */ /* 0x002fe200078e0006 */
[----:B------:R-:W-:Y:S04]  /*5ad0*/  BSSY.RECONVERGENT B3, `(.L_x_80) ;  /* 0x0000016000037945 */ /* 0x000fe80003800200 */
[----:B------:R1:W5:Y:S01]  /*5ae0*/  LDG.E.64 R28, desc[UR4][R6.64] ;  /* 0x00000004061c7981 */ /* 0x000362000c1e1b00 */
        /* <DEDUP_REMOVED lines=17> */
[----:B------:R-:W-:Y:S01]  /*5c00*/  MOV R30, 0x5c30 ;  /* 0x00005c30001e7802 */ /* 0x000fe20000000f00 */
[----:B------:R-:W-:-:S07]  /*5c10*/  IMAD.MOV.U32 R35, RZ, RZ, R33 ;  /* 0x000000ffff237224 */ /* 0x000fce00078e0021 */
[----:B-----5:R-:W-:Y:S05]  /*5c20*/  CALL.REL.NOINC `($__internal_0_$__cuda_sm20_div_rn_f64_full) ;  /* 0x0000001000c07944 */ /* 0x020fea0003c00000 */
.L_x_81:
[----:B------:R-:W-:Y:S05]  /*5c30*/  BSYNC.RECONVERGENT B3 ;  /* 0x0000000000037941 */ /* 0x000fea0003800200 */
.L_x_80:
        /* <DEDUP_REMOVED lines=41> */
.L_x_83:
[----:B------:R-:W-:Y:S05]  /*5ed0*/  BSYNC.RECONVERGENT B3 ;  /* 0x0000000000037941 */ /* 0x000fea0003800200 */
.L_x_82:
        /* <DEDUP_REMOVED lines=41> */
.L_x_85:
[----:B------:R-:W-:Y:S05]  /*6170*/  BSYNC.RECONVERGENT B3 ;  /* 0x0000000000037941 */ /* 0x000fea0003800200 */
.L_x_84:
        /* <DEDUP_REMOVED lines=41> */
.L_x_87:
[----:B------:R-:W-:Y:S05]  /*6410*/  BSYNC.RECONVERGENT B3 ;  /* 0x0000000000037941 */ /* 0x000fea0003800200 */
.L_x_86:
[----:B------:R-:W-:Y:S01]  /*6420*/  R2UR UR4, R36 ;  /* 0x00000000240472ca */ /* 0x000fe200000e0000 */
[----:B-----5:R-:W-:Y:S01]  /*6430*/  DADD R28, R28, R2 ;  /* 0x000000001c1c7229 */ /* 0x020fe20000000002 */
[----:B------:R-:W-:Y:S01]  /*6440*/  R2UR UR5, R37 ;  /* 0x00000000250572ca */ /* 0x000fe200000e0000 */
[----:B------:R-:W-:-:S12]  /*6450*/  VIADD R39, R39, 0x4 ;  /* 0x0000000427277836 */ /* 0x000fd80000000000 */
[----:B------:R1:W-:Y:S02]  /*6460*/  STG.E.64 desc[UR4][R6.64+0x18], R28 ;  /* 0x0000181c06007986 */ /* 0x0003e4000c101b04 */
.L_x_79:
[----:B------:R-:W-:Y:S05]  /*6470*/  BSYNC.RECONVERGENT B2 ;  /* 0x0000000000027941 */ /* 0x000fea0003800200 */
.L_x_78:
[----:B------:R-:W-:-:S13]  /*6480*/  ISETP.NE.AND P0, PT, R44, RZ, PT ;  /* 0x000000ff2c00720c */ /* 0x000fda0003f05270 */
[----:B------:R-:W-:Y:S05]  /*6490*/  @!P0 BRA `(.L_x_45) ;  /* 0x0000000800488947 */ /* 0x000fea0003800000 */
[----:B------:R-:W-:Y:S01]  /*64a0*/  ISETP.NE.AND P0, PT, R44, 0x1, PT ;  /* 0x000000012c00780c */ /* 0x000fe20003f05270 */
[----:B------:R-:W-:-:S12]  /*64b0*/  BSSY.RECONVERGENT B2, `(.L_x_88) ;  /* 0x000005e000027945 */ /* 0x000fd80003800200 */
[----:B------:R-:W-:Y:S05]  /*64c0*/  @!P0 BRA `(.L_x_89) ;  /* 0x0000000400708947 */ /* 0x000fea0003800000 */
[C---:B------:R-:W-:Y:S01]  /*64d0*/  R2UR UR4, R36.reuse ;  /* 0x00000000240472ca */ /* 0x040fe200000e0000 */
[----:B------:R-:W-:Y:S01]  /*64e0*/  IMAD.WIDE.U32 R8, R39, 0x8, R16 ;  /* 0x0000000827087825 */ /* 0x000fe200078e0010 */
[----:B------:R-:W-:Y:S01]  /*64f0*/  R2UR UR5, R37 ;  /* 0x00000000250572ca */ /* 0x000fe200000e0000 */
[----:B------:R-:W2:Y:S01]  /*6500*/  LDC.64 R32, c[0x0][0x390] ;  /* 0x0000e400ff207b82 */ /* 0x000ea20000000a00 */
[C---:B------:R-:W-:Y:S01]  /*6510*/  R2UR UR6, R36.reuse ;  /* 0x00000000240672ca */ /* 0x040fe200000e0000 */
[----:B------:R-:W-:Y:S01]  /*6520*/  IMAD.WIDE.U32 R10, R39, 0x8, R18 ;  /* 0x00000008270a7825 */ /* 0x000fe200078e0012 */
[C---:B------:R-:W-:Y:S02]  /*6530*/  R2UR UR7, R37.reuse ;  /* 0x00000000250772ca */ /* 0x040fe400000e0000 */
[----:B------:R-:W-:Y:S02]  /*6540*/  R2UR UR8, R36 ;  /* 0x00000000240872ca */ /* 0x000fe400000e0000 */
[----:B------:R-:W-:Y:S01]  /*6550*/  R2UR UR9, R37 ;  /* 0x00000000250972ca */ /* 0x000fe200000e0000 */
[C---:B------:R-:W-:Y:S01]  /*6560*/  IMAD.WIDE.U32 R12, R39.reuse, 0x8, R22 ;  /* 0x00000008270c7825 */ /* 0x040fe200078e0016 */
[----:B-1----:R-:W1:Y:S03]  /*6570*/  LDC.64 R6, c[0x0][0x380] ;  /* 0x0000e000ff067b82 */ /* 0x002e660000000a00 */
[----:B------:R-:W3:Y:S04]  /*6580*/  LD.E.64 R2, desc[UR4][R8.64] ;  /* 0x0000000408027980 */ /* 0x000ee8000c101b00 */
[----:B------:R-:W3:Y:S01]  /*6590*/  LD.E.64 R20, desc[UR6][R10.64] ;  /* 0x000000060a147980 */ /* 0x000ee2000c101b00 */
[----:B0-----:R-:W-:-:S03]  /*65a0*/  IMAD.WIDE.U32 R14, R39, 0x8, R24 ;  /* 0x00000008270e7825 */ /* 0x001fc600078e0018 */
[----:B------:R-:W4:Y:S04]  /*65b0*/  LD.E.64 R26, desc[UR8][R12.64] ;  /* 0x000000080c1a7980 */ /* 0x000f28000c101b00 */
[----:B-----5:R-:W4:Y:S04]  /*65c0*/  LD.E.64 R30, desc[UR4][R14.64] ;  /* 0x000000040e1e7980 */ /* 0x020f28000c101b00 */
[----:B--2---:R-:W2:Y:S01]  /*65d0*/  LDG.E.64 R32, desc[UR6][R32.64] ;  /* 0x0000000620207981 */ /* 0x004ea2000c1e1b00 */
        /* <DEDUP_REMOVED lines=12> */
[----:B---3--:R-:W-:-:S08]  /*66a0*/  DFMA R2, R20, 2, R2 ;  /* 0x400000001402782b */ /* 0x008fd00000000002 */
[----:B----4-:R-:W-:-:S08]  /*66b0*/  DFMA R2, R26, 2, R2 ;  /* 0x400000001a02782b */ /* 0x010fd00000000002 */
[----:B------:R-:W-:-:S08]  /*66c0*/  DADD R2, R2, R30 ;  /* 0x0000000002027229 */ /* 0x000fd0000000001e */
[----:B--2---:R-:W-:-:S08]  /*66d0*/  DMUL R32, R2, R32 ;  /* 0x0000002002207228 */ /* 0x004fd00000000000 */
        /* <DEDUP_REMOVED lines=11> */
.L_x_91:
[----:B------:R-:W-:Y:S05]  /*6790*/  BSYNC.RECONVERGENT B3 ;  /* 0x0000000000037941 */ /* 0x000fea0003800200 */
.L_x_90:
        /* <DEDUP_REMOVED lines=41> */
.L_x_93:
[----:B------:R-:W-:Y:S05]  /*6a30*/  BSYNC.RECONVERGENT B3 ;  /* 0x0000000000037941 */ /* 0x000fea0003800200 */
.L_x_92:
[----:B------:R-:W-:Y:S01]  /*6a40*/  R2UR UR4, R36 ;  /* 0x00000000240472ca */ /* 0x000fe200000e0000 */
[----:B-----5:R-:W-:Y:S01]  /*6a50*/  DADD R28, R28, R2 ;  /* 0x000000001c1c7229 */ /* 0x020fe20000000002 */
[----:B------:R-:W-:Y:S01]  /*6a60*/  R2UR UR5, R37 ;  /* 0x00000000250572ca */ /* 0x000fe200000e0000 */
[----:B------:R-:W-:-:S12]  /*6a70*/  VIADD R39, R39, 0x2 ;  /* 0x0000000227277836 */ /* 0x000fd80000000000 */
[----:B------:R2:W-:Y:S02]  /*6a80*/  STG.E.64 desc[UR4][R6.64+0x8], R28 ;  /* 0x0000081c06007986 */ /* 0x0005e4000c101b04 */
.L_x_89:
[----:B------:R-:W-:Y:S05]  /*6a90*/  BSYNC.RECONVERGENT B2 ;  /* 0x0000000000027941 */ /* 0x000fea0003800200 */
.L_x_88:
[----:B------:R-:W-:-:S13]  /*6aa0*/  ISETP.NE.AND P0, PT, R0, RZ, PT ;  /* 0x000000ff0000720c */ /* 0x000fda0003f05270 */
[----:B------:R-:W-:Y:S05]  /*6ab0*/  @!P0 BRA `(.L_x_45) ;  /* 0x0000000000c08947 */ /* 0x000fea0003800000 */
[C---:B------:R-:W-:Y:S01]  /*6ac0*/  R2UR UR4, R36.reuse ;  /* 0x00000000240472ca */ /* 0x040fe200000e0000 */
[----:B------:R-:W-:Y:S01]  /*6ad0*/  IMAD.WIDE.U32 R2, R39, 0x8, R16 ;  /* 0x0000000827027825 */ /* 0x000fe200078e0010 */
[----:B------:R-:W-:Y:S01]  /*6ae0*/  R2UR UR5, R37 ;  /* 0x00000000250572ca */ /* 0x000fe200000e0000 */
[----:B------:R-:W3:Y:S01]  /*6af0*/  LDC.64 R20, c[0x0][0x390] ;  /* 0x0000e400ff147b82 */ /* 0x000ee20000000a00 */
[C---:B------:R-:W-:Y:S01]  /*6b00*/  R2UR UR6, R36.reuse ;  /* 0x00000000240672ca */ /* 0x040fe200000e0000 */
[----:B------:R-:W-:Y:S01]  /*6b10*/  IMAD.WIDE.U32 R8, R39, 0x8, R18 ;  /* 0x0000000827087825 */ /* 0x000fe200078e0012 */
[C---:B------:R-:W-:Y:S02]  /*6b20*/  R2UR UR7, R37.reuse ;  /* 0x00000000250772ca */ /* 0x040fe400000e0000 */
[----:B------:R-:W-:Y:S02]  /*6b30*/  R2UR UR8, R36 ;  /* 0x00000000240872ca */ /* 0x000fe400000e0000 */
[----:B------:R-:W-:Y:S01]  /*6b40*/  R2UR UR9, R37 ;  /* 0x00000000250972ca */ /* 0x000fe200000e0000 */
[C---:B------:R-:W-:Y:S01]  /*6b50*/  IMAD.WIDE.U32 R12, R39.reuse, 0x8, R22 ;  /* 0x00000008270c7825 */ /* 0x040fe200078e0016 */
[----:B-12---:R-:W1:Y:S03]  /*6b60*/  LDC.64 R6, c[0x0][0x380] ;  /* 0x0000e000ff067b82 */ /* 0x006e660000000a00 */
[----:B------:R-:W2:Y:S04]  /*6b70*/  LD.E.64 R2, desc[UR4][R2.64] ;  /* 0x0000000402027980 */ /* 0x000ea8000c101b00 */
[----:B------:R-:W2:Y:S01]  /*6b80*/  LD.E.64 R10, desc[UR6][R8.64] ;  /* 0x00000006080a7980 */ /* 0x000ea2000c101b00 */
[----:B0-----:R-:W-:-:S03]  /*6b90*/  IMAD.WIDE.U32 R14, R39, 0x8, R24 ;  /* 0x00000008270e7825 */ /* 0x001fc600078e0018 */
[----:B------:R-:W4:Y:S04]  /*6ba0*/  LD.E.64 R12, desc[UR8][R12.64] ;  /* 0x000000080c0c7980 */ /* 0x000f28000c101b00 */
[----:B------:R-:W4:Y:S04]  /*6bb0*/  LD.E.64 R14, desc[UR4][R14.64] ;  /* 0x000000040e0e7980 */ /* 0x000f28000c101b00 */
[----:B---3--:R-:W3:Y:S01]  /*6bc0*/  LDG.E.64 R20, desc[UR6][R20.64] ;  /* 0x0000000614147981 */ /* 0x008ee2000c1e1b00 */
[----:B------:R-:W0:Y:S01]  /*6bd0*/  MUFU.RCP64H R27, 6 ;  /* 0x40180000001b7908 */ /* 0x000e220000001800 */
[----:B------:R-:W-:-:S02]  /*6be0*/  IMAD.MOV.U32 R28, RZ, RZ, 0x0 ;  /* 0x00000000ff1c7424 */ /* 0x000fc400078e00ff */
[----:B------:R-:W-:Y:S02]  /*6bf0*/  IMAD.MOV.U32 R29, RZ, RZ, 0x40180000 ;  /* 0x40180000ff1d7424 */ /* 0x000fe400078e00ff */
[----:B------:R-:W-:Y:S02]  /*6c00*/  IMAD.MOV.U32 R26, RZ, RZ, 0x1 ;  /* 0x00000001ff1a7424 */ /* 0x000fe400078e00ff */
[----:B-1----:R-:W-:Y:S01]  /*6c10*/  IMAD.WIDE.U32 R6, R39, 0x8, R6 ;  /* 0x0000000827067825 */ /* 0x002fe200078e0006 */
[----:B------:R-:W-:Y:S04]  /*6c20*/  BSSY.RECONVERGENT B2, `(.L_x_94) ;  /* 0x0000015000027945 */ /* 0x000fe80003800200 */
[----:B------:R1:W5:Y:S02]  /*6c30*/  LDG.E.64 R8, desc[UR4][R6.64] ;  /* 0x0000000406087981 */ /* 0x000364000c1e1b00 */
[----:B0----5:R-:W-:-:S08]  /*6c40*/  DFMA R30, R26, -R28, 1 ;  /* 0x3ff000001a1e742b */ /* 0x021fd0000000081c */
[----:B------:R-:W-:-:S08]  /*6c50*/  DFMA R30, R30, R30, R30 ;  /* 0x0000001e1e1e722b */ /* 0x000fd0000000001e */
[----:B------:R-:W-:-:S08]  /*6c60*/  DFMA R30, R26, R30, R26 ;  /* 0x0000001e1a1e722b */ /* 0x000fd0000000001a */
[----:B------:R-:W-:-:S08]  /*6c70*/  DFMA R28, R30, -R28, 1 ;  /* 0x3ff000001e1c742b */ /* 0x000fd0000000081c */
[----:B------:R-:W-:Y:S02]  /*6c80*/  DFMA R28, R30, R28, R30 ;  /* 0x0000001c1e1c722b */ /* 0x000fe4000000001e */
[----:B--2---:R-:W-:-:S08]  /*6c90*/  DFMA R2, R10, 2, R2 ;  /* 0x400000000a02782b */ /* 0x004fd00000000002 */
[----:B----4-:R-:W-:-:S08]  /*6ca0*/  DFMA R2, R12, 2, R2 ;  /* 0x400000000c02782b */ /* 0x010fd00000000002 */
[----:B------:R-:W-:-:S08]  /*6cb0*/  DADD R2, R2, R14 ;  /* 0x0000000002027229 */ /* 0x000fd0000000000e */
[----:B---3--:R-:W-:-:S08]  /*6cc0*/  DMUL R20, R2, R20 ;  /* 0x0000001402147228 */ /* 0x008fd00000000000 */
        /* <DEDUP_REMOVED lines=9> */
[----:B------:R-:W-:Y:S05]  /*6d60*/  CALL.REL.NOINC `($__internal_0_$__cuda_sm20_div_rn_f64_full) ;  /* 0x0000000000707944 */ /* 0x000fea0003c00000 */
.L_x_95:
[----:B------:R-:W-:Y:S05]  /*6d70*/  BSYNC.RECONVERGENT B2 ;  /* 0x0000000000027941 */ /* 0x000fea0003800200 */
.L_x_94:
[----:B------:R-:W-:Y:S01]  /*6d80*/  R2UR UR4, R36 ;  /* 0x00000000240472ca */ /* 0x000fe200000e0000 */
[----:B------:R-:W-:Y:S01]  /*6d90*/  DADD R8, R8, R2 ;  /* 0x0000000008087229 */ /* 0x000fe20000000002 */
[----:B------:R-:W-:-:S13]  /*6da0*/  R2UR UR5, R37 ;  /* 0x00000000250572ca */ /* 0x000fda00000e0000 */
[----:B------:R4:W-:Y:S02]  /*6db0*/  STG.E.64 desc[UR4][R6.64], R8 ;  /* 0x0000000806007986 */ /* 0x0009e4000c101b04 */
.L_x_45:
[----:B------:R-:W-:Y:S05]  /*6dc0*/  BSYNC.RECONVERGENT B0 ;  /* 0x0000000000007941 */ /* 0x000fea0003800200 */
.L_x_44:
[----:B-----5:R-:W-:Y:S01]  /*6dd0*/  MOV R2, 0x8 ;  /* 0x0000000800027802 */ /* 0x020fe20000000f00 */
[----:B0123--:R-:W-:Y:S02]  /*6de0*/  IMAD.MOV.U32 R4, RZ, RZ, R16 ;  /* 0x000000ffff047224 */ /* 0x00ffe400078e0010 */
[----:B------:R-:W-:Y:S01]  /*6df0*/  IMAD.MOV.U32 R5, RZ, RZ, R17 ;  /* 0x000000ffff057224 */ /* 0x000fe200078e0011 */
[----:B----4-:R0:W1:Y:S06]  /*6e00*/  LDC.64 R6, c[0x4][R2] ;  /* 0x0100000002067b82 */ /* 0x01006c0000000a00 */
[----:B------:R-:W-:-:S07]  /*6e10*/  LEPC R20, `(.L_x_96) ;  /* 0x000000001014794e */ /* 0x000fce0000000000 */
[----:B01----:R-:W-:Y:S05]  /*6e20*/  CALL.ABS.NOINC R6 ;  /* 0x0000000006007343 */ /* 0x003fea0003c00000 */
.L_x_96:
[----:B------:R0:W1:Y:S01]  /*6e30*/  LDC.64 R6, c[0x4][R2] ;  /* 0x0100000002067b82 */ /* 0x0000620000000a00 */
[----:B------:R-:W-:Y:S02]  /*6e40*/  IMAD.MOV.U32 R4, RZ, RZ, R18 ;  /* 0x000000ffff047224 */ /* 0x000fe400078e0012 */
[----:B------:R-:W-:-:S07]  /*6e50*/  IMAD.MOV.U32 R5, RZ, RZ, R19 ;  /* 0x000000ffff057224 */ /* 0x000fce00078e0013 */
[----:B------:R-:W-:-:S07]  /*6e60*/  LEPC R20, `(.L_x_97) ;  /* 0x000000001014794e */ /* 0x000fce0000000000 */
[----:B01----:R-:W-:Y:S05]  /*6e70*/  CALL.ABS.NOINC R6 ;  /* 0x0000000006007343 */ /* 0x003fea0003c00000 */
.L_x_97:
[----:B------:R0:W1:Y:S01]  /*6e80*/  LDC.64 R6, c[0x4][R2] ;  /* 0x0100000002067b82 */ /* 0x0000620000000a00 */
[----:B------:R-:W-:Y:S02]  /*6e90*/  IMAD.MOV.U32 R4, RZ, RZ, R22 ;  /* 0x000000ffff047224 */ /* 0x000fe400078e0016 */
[----:B------:R-:W-:-:S07]  /*6ea0*/  IMAD.MOV.U32 R5, RZ, RZ, R23 ;  /* 0x000000ffff057224 */ /* 0x000fce00078e0017 */
[----:B------:R-:W-:-:S07]  /*6eb0*/  LEPC R20, `(.L_x_98) ;  /* 0x000000001014794e */ /* 0x000fce0000000000 */
[----:B01----:R-:W-:Y:S05]  /*6ec0*/  CALL.ABS.NOINC R6 ;  /* 0x0000000006007343 */ /* 0x003fea0003c00000 */
.L_x_98:
[----:B------:R-:W0:Y:S01]  /*6ed0*/  LDC.64 R2, c[0x4][R2] ;  /* 0x0100000002027b82 */ /* 0x000e220000000a00 */
[----:B------:R-:W-:Y:S02]  /*6ee0*/  IMAD.MOV.U32 R4, RZ, RZ, R24 ;  /* 0x000000ffff047224 */ /* 0x000fe400078e0018 */
[----:B------:R-:W-:-:S07]  /*6ef0*/  IMAD.MOV.U32 R5, RZ, RZ, R25 ;  /* 0x000000ffff057224 */ /* 0x000fce00078e0019 */
[----:B------:R-:W-:-:S07]  /*6f00*/  LEPC R20, `(.L_x_99) ;  /* 0x000000001014794e */ /* 0x000fce0000000000 */
[----:B0-----:R-:W-:Y:S05]  /*6f10*/  CALL.ABS.NOINC R2 ;  /* 0x0000000002007343 */ /* 0x001fea0003c00000 */
.L_x_99:
[----:B------:R-:W-:Y:S05]  /*6f20*/  EXIT ;  /* 0x000000000000794d */ /* 0x000fea0003800000 */
        .weak           $__internal_0_$__cuda_sm20_div_rn_f64_full
        .type           $__internal_0_$__cuda_sm20_div_rn_f64_full,@function
        .size           $__internal_0_$__cuda_sm20_div_rn_f64_full,(.L_x_106 - $__internal_0_$__cuda_sm20_div_rn_f64_full)
$__internal_0_$__cuda_sm20_div_rn_f64_full:
[C---:B------:R-:W-:Y:S01]  /*6f30*/  FSETP.GEU.AND P0, PT, |R5|.reuse, 1.469367938527859385e-39, PT ;  /* 0x001000000500780b */ /* 0x040fe20003f0e200 */
[----:B------:R-:W-:Y:S01]  /*6f40*/  IMAD.MOV.U32 R21, RZ, RZ, R35 ;  /* 0x000000ffff157224 */ /* 0x000fe200078e0023 */
[C---:B------:R-:W-:Y:S01]  /*6f50*/  LOP3.LUT R2, R5.reuse, 0x800fffff, RZ, 0xc0, !PT ;  /* 0x800fffff05027812 */ /* 0x040fe200078ec0ff */
[----:B------:R-:W-:Y:S01]  /*6f60*/  IMAD.MOV.U32 R32, RZ, RZ, 0x1 ;  /* 0x00000001ff207424 */ /* 0x000fe200078e00ff */
[----:B------:R-:W-:Y:S01]  /*6f70*/  LOP3.LUT R46, R5, 0x7ff00000, RZ, 0xc0, !PT ;  /* 0x7ff00000052e7812 */ /* 0x000fe200078ec0ff */
[----:B------:R-:W-:Y:S01]  /*6f80*/  IMAD.MOV.U32 R38, RZ, RZ, 0x1ca00000 ;  /* 0x1ca00000ff267424 */ /* 0x000fe200078e00ff */
[----:B------:R-:W-:Y:S01]  /*6f90*/  LOP3.LUT R3, R2, 0x3ff00000, RZ, 0xfc, !PT ;  /* 0x3ff0000002037812 */ /* 0x000fe200078efcff */
[----:B------:R-:W-:Y:S01]  /*6fa0*/  IMAD.MOV.U32 R2, RZ, RZ, R4 ;  /* 0x000000ffff027224 */ /* 0x000fe200078e0004 */
[C---:B------:R-:W-:Y:S01]  /*6fb0*/  FSETP.GEU.AND P2, PT, |R21|.reuse, 1.469367938527859385e-39, PT ;  /* 0x001000001500780b */ /* 0x040fe20003f4e200 */
[----:B------:R-:W-:Y:S01]  /*6fc0*/  BSSY.RECONVERGENT B1, `(.L_x_100) ;  /* 0x000004f000017945 */ /* 0x000fe20003800200 */
[----:B------:R-:W-:-:S03]  /*6fd0*/  LOP3.LUT R31, R21, 0x7ff00000, RZ, 0xc0, !PT ;  /* 0x7ff00000151f7812 */ /* 0x000fc600078ec0ff */
[----:B------:R-:W-:Y:S01]  /*6fe0*/  @!P0 DMUL R2, R4, 8.98846567431157953865e+307 ;  /* 0x7fe0000004028828 */ /* 0x000fe20000000000 */
[----:B------:R-:W-:Y:S01]  /*6ff0*/  ISETP.GE.U32.AND P1, PT, R31, R46, PT ;  /* 0x0000002e1f00720c */ /* 0x000fe20003f26070 */
[----:B------:R-:W-:-:S04]  /*7000*/  IMAD.MOV.U32 R47, RZ, RZ, R31 ;  /* 0x000000ffff2f7224 */ /* 0x000fc800078e001f */
[----:B------:R-:W0:Y:S02]  /*7010*/  MUFU.RCP64H R33, R3 ;  /* 0x0000000300217308 */ /* 0x000e240000001800 */
[----:B------:R-:W-:Y:S02]  /*7020*/  @!P2 LOP3.LUT R34, R5, 0x7ff00000, RZ, 0xc0, !PT ;  /* 0x7ff000000522a812 */ /* 0x000fe400078ec0ff */
[----:B------:R-:W-:Y:S02]  /*7030*/  @!P0 LOP3.LUT R46, R3, 0x7ff00000, RZ, 0xc0, !PT ;  /* 0x7ff00000032e8812 */ /* 0x000fe400078ec0ff */
[----:B------:R-:W-:Y:S01]  /*7040*/  @!P2 ISETP.GE.U32.AND P3, PT, R31, R34, PT ;  /* 0x000000221f00a20c */ /* 0x000fe20003f66070 */
[----:B------:R-:W-:Y:S02]  /*7050*/  @!P2 IMAD.MOV.U32 R34, RZ, RZ, RZ ;  /* 0x000000ffff22a224 */ /* 0x000fe400078e00ff */
[----:B------:R-:W-:Y:S01]  /*7060*/  VIADD R48, R46, 0xffffffff ;  /* 0xffffffff2e307836 */ /* 0x000fe20000000000 */
[----:B------:R-:W-:-:S04]  /*7070*/  @!P2 SEL R35, R38, 0x63400000, !P3 ;  /* 0x634000002623a807 */ /* 0x000fc80005800000 */
[----:B------:R-:W-:Y:S01]  /*7080*/  @!P2 LOP3.LUT R35, R35, 0x80000000, R21, 0xf8, !PT ;  /* 0x800000002323a812 */ /* 0x000fe200078ef815 */
[----:B0-----:R-:W-:-:S03]  /*7090*/  DFMA R26, R32, -R2, 1 ;  /* 0x3ff00000201a742b */ /* 0x001fc60000000802 */
[----:B------:R-:W-:-:S05]  /*70a0*/  @!P2 LOP3.LUT R35, R35, 0x100000, RZ, 0xfc, !PT ;  /* 0x001000002323a812 */ /* 0x000fca00078efcff */
[----:B------:R-:W-:-:S08]  /*70b0*/  DFMA R26, R26, R26, R26 ;  /* 0x0000001a1a1a722b */ /* 0x000fd0000000001a */
[----:B------:R-:W-:Y:S01]  /*70c0*/  DFMA R32, R32, R26, R32 ;  /* 0x0000001a2020722b */ /* 0x000fe20000000020 */
[----:B------:R-:W-:Y:S01]  /*70d0*/  SEL R27, R38, 0x63400000, !P1 ;  /* 0x63400000261b7807 */ /* 0x000fe20004800000 */
[----:B------:R-:W-:-:S03]  /*70e0*/  IMAD.MOV.U32 R26, RZ, RZ, R20 ;  /* 0x000000ffff1a7224 */ /* 0x000fc600078e0014 */
[----:B------:R-:W-:-:S03]  /*70f0*/  LOP3.LUT R27, R27, 0x800fffff, R21, 0xf8, !PT ;  /* 0x800fffff1b1b7812 */ /* 0x000fc600078ef815 */
[----:B------:R-:W-:-:S03]  /*7100*/  DFMA R40, R32, -R2, 1 ;  /* 0x3ff000002028742b */ /* 0x000fc60000000802 */
[----:B------:R-:W-:-:S05]  /*7110*/  @!P2 DFMA R26, R26, 2, -R34 ;  /* 0x400000001a1aa82b */ /* 0x000fca0000000822 */
[----:B------:R-:W-:-:S05]  /*7120*/  DFMA R32, R32, R40, R32 ;  /* 0x000000282020722b */ /* 0x000fca0000000020 */
[----:B------:R-:W-:-:S03]  /*7130*/  @!P2 LOP3.LUT R47, R27, 0x7ff00000, RZ, 0xc0, !PT ;  /* 0x7ff000001b2fa812 */ /* 0x000fc600078ec0ff */
[----:B------:R-:W-:Y:S02]  /*7140*/  DMUL R34, R32, R26 ;  /* 0x0000001a20227228 */ /* 0x000fe40000000000 */
[----:B------:R-:W-:-:S05]  /*7150*/  VIADD R40, R47, 0xffffffff ;  /* 0xffffffff2f287836 */ /* 0x000fca0000000000 */
[----:B------:R-:W-:Y:S01]  /*7160*/  ISETP.GT.U32.AND P0, PT, R40, 0x7feffffe, PT ;  /* 0x7feffffe2800780c */ /* 0x000fe20003f04070 */
[----:B------:R-:W-:-:S03]  /*7170*/  DFMA R40, R34, -R2, R26 ;  /* 0x800000022228722b */ /* 0x000fc6000000001a */
[----:B------:R-:W-:-:S05]  /*7180*/  ISETP.GT.U32.OR P0, PT, R48, 0x7feffffe, P0 ;  /* 0x7feffffe3000780c */ /* 0x000fca0000704470 */
[----:B------:R-:W-:-:S08]  /*7190*/  DFMA R32, R32, R40, R34 ;  /* 0x000000282020722b */ /* 0x000fd00000000022 */
[----:B------:R-:W-:Y:S05]  /*71a0*/  @P0 BRA `(.L_x_101) ;  /* 0x00000000006c0947 */ /* 0x000fea0003800000 */
[----:B------:R-:W-:-:S04]  /*71b0*/  LOP3.LUT R34, R5, 0x7ff00000, RZ, 0xc0, !PT ;  /* 0x7ff0000005227812 */ /* 0x000fc800078ec0ff */
[CC--:B------:R-:W-:Y:S02]  /*71c0*/  VIADDMNMX R20, R31.reuse, -R34.reuse, 0xb9600000, !PT ;  /* 0xb96000001f147446 */ /* 0x0c0fe40007800922 */
[----:B------:R-:W-:Y:S02]  /*71d0*/  ISETP.GE.U32.AND P0, PT, R31, R34, PT ;  /* 0x000000221f00720c */ /* 0x000fe40003f06070 */
[----:B------:R-:W-:Y:S02]  /*71e0*/  VIMNMX R20, PT, PT, R20, 0x46a00000, PT ;  /* 0x46a0000014147848 */ /* 0x000fe40003fe0100 */
[----:B------:R-:W-:-:S05]  /*71f0*/  SEL R31, R38, 0x63400000, !P0 ;  /* 0x63400000261f7807 */ /* 0x000fca0004000000 */
[----:B------:R-:W-:Y:S02]  /*7200*/  IMAD.IADD R31, R20, 0x1, -R31 ;  /* 0x00000001141f7824 */ /* 0x000fe400078e0a1f */
[----:B------:R-:W-:Y:S02]  /*7210*/  IMAD.MOV.U32 R20, RZ, RZ, RZ ;  /* 0x000000ffff147224 */ /* 0x000fe400078e00ff */
[----:B------:R-:W-:-:S06]  /*7220*/  VIADD R21, R31, 0x7fe00000 ;  /* 0x7fe000001f157836 */ /* 0x000fcc0000000000 */
[----:B------:R-:W-:-:S10]  /*7230*/  DMUL R34, R32, R20 ;  /* 0x0000001420227228 */ /* 0x000fd40000000000 */
[----:B------:R-:W-:-:S13]  /*7240*/  FSETP.GTU.AND P0, PT, |R35|, 1.469367938527859385e-39, PT ;  /* 0x001000002300780b */ /* 0x000fda0003f0c200 */
[----:B------:R-:W-:Y:S05]  /*7250*/  @P0 BRA `(.L_x_102) ;  /* 0x0000000000940947 */ /* 0x000fea0003800000 */
[----:B------:R-:W-:Y:S01]  /*7260*/  DFMA R26, R32, -R2, R26 ;  /* 0x80000002201a722b */ /* 0x000fe2000000001a */
[----:B------:R-:W-:-:S09]  /*7270*/  IMAD.MOV.U32 R20, RZ, RZ, RZ ;  /* 0x000000ffff147224 */ /* 0x000fd200078e00ff */
[C---:B------:R-:W-:Y:S02]  /*7280*/  FSETP.NEU.AND P0, PT, R27.reuse, RZ, PT ;  /* 0x000000ff1b00720b */ /* 0x040fe40003f0d000 */
[----:B------:R-:W-:-:S04]  /*7290*/  LOP3.LUT R41, R27, 0x80000000, R5, 0x48, !PT ;  /* 0x800000001b297812 */ /* 0x000fc800078e4805 */
[----:B------:R-:W-:-:S07]  /*72a0*/  LOP3.LUT R21, R41, R21, RZ, 0xfc, !PT ;  /* 0x0000001529157212 */ /* 0x000fce00078efcff */
[----:B------:R-:W-:Y:S05]  /*72b0*/  @!P0 BRA `(.L_x_102) ;  /* 0x00000000007c8947 */ /* 0x000fea0003800000 */
[----:B------:R-:W-:Y:S01]  /*72c0*/  IMAD.MOV R3, RZ, RZ, -R31 ;  /* 0x000000ffff037224 */ /* 0x000fe200078e0a1f */
[----:B------:R-:W-:Y:S01]  /*72d0*/  DMUL.RP R20, R32, R20 ;  /* 0x0000001420147228 */ /* 0x000fe20000008000 */
[----:B------:R-:W-:Y:S01]  /*72e0*/  IMAD.MOV.U32 R2, RZ, RZ, RZ ;  /* 0x000000ffff027224 */ /* 0x000fe200078e00ff */
[----:B------:R-:W-:-:S05]  /*72f0*/  IADD3 R31, PT, PT, -R31, -0x43300000, RZ ;  /* 0xbcd000001f1f7810 */ /* 0x000fca0007ffe1ff */
[----:B------:R-:W-:-:S03]  /*7300*/  DFMA R2, R34, -R2, R32 ;  /* 0x800000022202722b */ /* 0x000fc60000000020 */
[----:B------:R-:W-:-:S07]  /*7310*/  LOP3.LUT R41, R21, R41, RZ, 0x3c, !PT ;  /* 0x0000002915297212 */ /* 0x000fce00078e3cff */
[----:B------:R-:W-:-:S04]  /*7320*/  FSETP.NEU.AND P0, PT, |R3|, R31, PT ;  /* 0x0000001f0300720b */ /* 0x000fc80003f0d200 */
[----:B------:R-:W-:Y:S02]  /*7330*/  FSEL R34, R20, R34, !P0 ;  /* 0x0000002214227208 */ /* 0x000fe40004000000 */
[----:B------:R-:W-:Y:S01]  /*7340*/  FSEL R35, R41, R35, !P0 ;  /* 0x0000002329237208 */ /* 0x000fe20004000000 */
[----:B------:R-:W-:Y:S06]  /*7350*/  BRA `(.L_x_102) ;  /* 0x0000000000547947 */ /* 0x000fec0003800000 */
.L_x_101:
[----:B------:R-:W-:-:S14]  /*7360*/  DSETP.NAN.AND P0, PT, R20, R20, PT ;  /* 0x000000141400722a */ /* 0x000fdc0003f08000 */
[----:B------:R-:W-:Y:S05]  /*7370*/  @P0 BRA `(.L_x_103) ;  /* 0x0000000000440947 */ /* 0x000fea0003800000 */
[----:B------:R-:W-:-:S14]  /*7380*/  DSETP.NAN.AND P0, PT, R4, R4, PT ;  /* 0x000000040400722a */ /* 0x000fdc0003f08000 */
[----:B------:R-:W-:Y:S05]  /*7390*/  @P0 BRA `(.L_x_104) ;  /* 0x0000000000300947 */ /* 0x000fea0003800000 */
[----:B------:R-:W-:Y:S01]  /*73a0*/  ISETP.NE.AND P0, PT, R47, R46, PT ;  /* 0x0000002e2f00720c */ /* 0x000fe20003f05270 */
[----:B------:R-:W-:Y:S02]  /*73b0*/  IMAD.MOV.U32 R34, RZ, RZ, 0x0 ;  /* 0x00000000ff227424 */ /* 0x000fe400078e00ff */
[----:B------:R-:W-:-:S10]  /*73c0*/  IMAD.MOV.U32 R35, RZ, RZ, -0x80000 ;  /* 0xfff80000ff237424 */ /* 0x000fd400078e00ff */
[----:B------:R-:W-:Y:S05]  /*73d0*/  @!P0 BRA `(.L_x_102) ;  /* 0x0000000000348947 */ /* 0x000fea0003800000 */
[----:B------:R-:W-:Y:S02]  /*73e0*/  ISETP.NE.AND P0, PT, R47, 0x7ff00000, PT ;  /* 0x7ff000002f00780c */ /* 0x000fe40003f05270 */
[----:B------:R-:W-:Y:S02]  /*73f0*/  LOP3.LUT R35, R21, 0x80000000, R5, 0x48, !PT ;  /* 0x8000000015237812 */ /* 0x000fe400078e4805 */
[----:B------:R-:W-:-:S13]  /*7400*/  ISETP.EQ.OR P0, PT, R46, RZ, !P0 ;  /* 0x000000ff2e00720c */ /* 0x000fda0004702670 */
[----:B------:R-:W-:Y:S01]  /*7410*/  @P0 LOP3.LUT R2, R35, 0x7ff00000, RZ, 0xfc, !PT ;  /* 0x7ff0000023020812 */ /* 0x000fe200078efcff */
[----:B------:R-:W-:Y:S02]  /*7420*/  @!P0 IMAD.MOV.U32 R34, RZ, RZ, RZ ;  /* 0x000000ffff228224 */ /* 0x000fe400078e00ff */
[----:B------:R-:W-:Y:S02]  /*7430*/  @P0 IMAD.MOV.U32 R34, RZ, RZ, RZ ;  /* 0x000000ffff220224 */ /* 0x000fe400078e00ff */
[----:B------:R-:W-:Y:S01]  /*7440*/  @P0 IMAD.MOV.U32 R35, RZ, RZ, R2 ;  /* 0x000000ffff230224 */ /* 0x000fe200078e0002 */
[----:B------:R-:W-:Y:S06]  /*7450*/  BRA `(.L_x_102) ;  /* 0x0000000000147947 */ /* 0x000fec0003800000 */
.L_x_104:
[----:B------:R-:W-:Y:S01]  /*7460*/  LOP3.LUT R35, R5, 0x80000, RZ, 0xfc, !PT ;  /* 0x0008000005237812 */ /* 0x000fe200078efcff */
[----:B------:R-:W-:Y:S01]  /*7470*/  IMAD.MOV.U32 R34, RZ, RZ, R4 ;  /* 0x000000ffff227224 */ /* 0x000fe200078e0004 */
[----:B------:R-:W-:Y:S06]  /*7480*/  BRA `(.L_x_102) ;  /* 0x0000000000087947 */ /* 0x000fec0003800000 */
.L_x_103:
[----:B------:R-:W-:Y:S01]  /*7490*/  LOP3.LUT R35, R21, 0x80000, RZ, 0xfc, !PT ;  /* 0x0008000015237812 */ /* 0x000fe200078efcff */
[----:B------:R-:W-:-:S07]  /*74a0*/  IMAD.MOV.U32 R34, RZ, RZ, R20 ;  /* 0x000000ffff227224 */ /* 0x000fce00078e0014 */
.L_x_102:
[----:B------:R-:W-:Y:S05]  /*74b0*/  BSYNC.RECONVERGENT B1 ;  /* 0x0000000000017941 */ /* 0x000fea0003800200 */
.L_x_100:
[----:B------:R-:W-:Y:S02]  /*74c0*/  IMAD.MOV.U32 R31, RZ, RZ, 0x0 ;  /* 0x00000000ff1f7424 */ /* 0x000fe400078e00ff */
[----:B------:R-:W-:Y:S02]  /*74d0*/  IMAD.MOV.U32 R2, RZ, RZ, R34 ;  /* 0x000000ffff027224 */ /* 0x000fe400078e0022 */
[----:B------:R-:W-:Y:S01]  /*74e0*/  IMAD.MOV.U32 R3, RZ, RZ, R35 ;  /* 0x000000ffff037224 */ /* 0x000fe200078e0023 */
[----:B------:R-:W-:Y:S06]  /*74f0*/  RET.REL.NODEC R30 `(_Z3rk4PdS_S_i) ;  /* 0xffffff881ec07950 */ /* 0x000fec0003c3ffff */
.L_x_105:
[----:B------:R-:W-:-:S00]  /*7500*/  BRA `(.L_x_105) ;  /* 0xfffffffc00fc7947 */ /* 0x000fc0000383ffff */
[----:B------:R-:W-:-:S00]  /*7510*/  NOP ;  /* 0x0000000000007918 */ /* 0x000fc00000000000 */
        /* <DEDUP_REMOVED lines=14> */
.L_x_106:


//--------------------- .nv.shared.reserved.0     --------------------------
	.section	.nv.shared.reserved.0,"aw",@nobits
	.weak		__nv_reservedSMEM_offset_0_alias
	.size		__nv_reservedSMEM_offset_0_alias, 0, 64
	.other		__nv_reservedSMEM_offset_0_alias,@"STO_CUDA_RESERVED_SHARED STV_DEFAULT"
__nv_reservedSMEM_offset_0_alias:
	.zero		0
	.zero		64


//--------------------- .nv.constant0._Z3rk4PdS_S_i --------------------------
	.section	.nv.constant0._Z3rk4PdS_S_i,"a",@progbits
	.sectionflags	@""
	.align	4
.nv.constant0._Z3rk4PdS_S_i:
	.zero		924


//--------------------- SYMBOLS --------------------------

	.type		.nv.reservedSmem.offset0,@object
	.size		.nv.reservedSmem.offset0,0x4
	.type		malloc,@function
	.type		free,@function
